//
// Generated by NVIDIA NVVM Compiler
//
// Compiler Build ID: CL-36424714
// Cuda compilation tools, release 13.0, V13.0.88
// Based on NVVM 20.0.0
//

.version 9.0
.target sm_100
.address_size 64

	// .globl	_Z12SOR_update_rPdS_S_S_S_S_
// _ZZ12SOR_update_rPdS_S_S_S_S_E4left has been demoted
// _ZZ12SOR_update_rPdS_S_S_S_S_E5right has been demoted
// _ZZ12SOR_update_rPdS_S_S_S_S_E6localu has been demoted
// _ZZ12SOR_update_bPdS_S_S_S_S_E4left has been demoted
// _ZZ12SOR_update_bPdS_S_S_S_S_E5right has been demoted
// _ZZ12SOR_update_bPdS_S_S_S_S_E6localu has been demoted

.visible .entry _Z12SOR_update_rPdS_S_S_S_S_(
	.param .u64 .ptr .align 1 _Z12SOR_update_rPdS_S_S_S_S__param_0,
	.param .u64 .ptr .align 1 _Z12SOR_update_rPdS_S_S_S_S__param_1,
	.param .u64 .ptr .align 1 _Z12SOR_update_rPdS_S_S_S_S__param_2,
	.param .u64 .ptr .align 1 _Z12SOR_update_rPdS_S_S_S_S__param_3,
	.param .u64 .ptr .align 1 _Z12SOR_update_rPdS_S_S_S_S__param_4,
	.param .u64 .ptr .align 1 _Z12SOR_update_rPdS_S_S_S_S__param_5
)
{
	.reg .pred 	%p<27>;
	.reg .b32 	%r<77>;
	.reg .b32 	%f<7>;
	.reg .b64 	%rd<26>;
	.reg .b64 	%fd<151>;
	// demoted variable
	.shared .align 8 .b8 _ZZ12SOR_update_rPdS_S_S_S_S_E4left[2048];
	// demoted variable
	.shared .align 8 .b8 _ZZ12SOR_update_rPdS_S_S_S_S_E5right[2048];
	// demoted variable
	.shared .align 8 .b8 _ZZ12SOR_update_rPdS_S_S_S_S_E6localu[2048];
	ld.param.u64 	%rd6, [_Z12SOR_update_rPdS_S_S_S_S__param_0];
	ld.param.u64 	%rd5, [_Z12SOR_update_rPdS_S_S_S_S__param_2];
	ld.param.u64 	%rd7, [_Z12SOR_update_rPdS_S_S_S_S__param_3];
	ld.param.u64 	%rd8, [_Z12SOR_update_rPdS_S_S_S_S__param_4];
	ld.param.u64 	%rd9, [_Z12SOR_update_rPdS_S_S_S_S__param_5];
	cvta.to.global.u64 	%rd1, %rd6;
	cvta.to.global.u64 	%rd10, %rd9;
	cvta.to.global.u64 	%rd11, %rd7;
	cvta.to.global.u64 	%rd2, %rd8;
	mov.u32 	%r1, %ctaid.x;
	mov.u32 	%r2, %tid.x;
	cvt.rn.f64.u32 	%fd25, %r1;
	ld.global.f64 	%fd26, [%rd2];
	fma.rn.f64 	%fd1, %fd26, %fd25, 0dC000000000000000;
	cvt.rn.f64.u32 	%fd27, %r2;
	fma.rn.f64 	%fd28, %fd26, %fd27, 0dBFF0000000000000;
	ld.global.f64 	%fd2, [%rd11];
	ld.global.f64 	%fd29, [%rd10];
	neg.f64 	%fd30, %fd29;
	mul.f64 	%fd3, %fd29, %fd30;
	mul.f64 	%fd31, %fd28, %fd3;
	mul.f64 	%fd4, %fd28, %fd31;
	fma.rn.f64 	%fd32, %fd4, 0d3FF71547652B82FE, 0d4338000000000000;
	{
	.reg .b32 %temp; 
	mov.b64 	{%r3, %temp}, %fd32;
	}
	mov.f64 	%fd33, 0dC338000000000000;
	add.rn.f64 	%fd34, %fd32, %fd33;
	fma.rn.f64 	%fd35, %fd34, 0dBFE62E42FEFA39EF, %fd4;
	fma.rn.f64 	%fd36, %fd34, 0dBC7ABC9E3B39803F, %fd35;
	fma.rn.f64 	%fd37, %fd36, 0d3E5ADE1569CE2BDF, 0d3E928AF3FCA213EA;
	fma.rn.f64 	%fd38, %fd37, %fd36, 0d3EC71DEE62401315;
	fma.rn.f64 	%fd39, %fd38, %fd36, 0d3EFA01997C89EB71;
	fma.rn.f64 	%fd40, %fd39, %fd36, 0d3F2A01A014761F65;
	fma.rn.f64 	%fd41, %fd40, %fd36, 0d3F56C16C1852B7AF;
	fma.rn.f64 	%fd42, %fd41, %fd36, 0d3F81111111122322;
	fma.rn.f64 	%fd43, %fd42, %fd36, 0d3FA55555555502A1;
	fma.rn.f64 	%fd44, %fd43, %fd36, 0d3FC5555555555511;
	fma.rn.f64 	%fd45, %fd44, %fd36, 0d3FE000000000000B;
	fma.rn.f64 	%fd46, %fd45, %fd36, 0d3FF0000000000000;
	fma.rn.f64 	%fd47, %fd46, %fd36, 0d3FF0000000000000;
	{
	.reg .b32 %temp; 
	mov.b64 	{%r4, %temp}, %fd47;
	}
	{
	.reg .b32 %temp; 
	mov.b64 	{%temp, %r5}, %fd47;
	}
	shl.b32 	%r17, %r3, 20;
	add.s32 	%r18, %r17, %r5;
	mov.b64 	%fd147, {%r4, %r18};
	{
	.reg .b32 %temp; 
	mov.b64 	{%temp, %r19}, %fd4;
	}
	mov.b32 	%f4, %r19;
	abs.f32 	%f1, %f4;
	setp.lt.f32 	%p1, %f1, 0f4086232B;
	@%p1 bra 	$L__BB0_3;
	setp.lt.f64 	%p2, %fd4, 0d0000000000000000;
	add.f64 	%fd48, %fd4, 0d7FF0000000000000;
	selp.f64 	%fd147, 0d0000000000000000, %fd48, %p2;
	setp.geu.f32 	%p3, %f1, 0f40874800;
	@%p3 bra 	$L__BB0_3;
	shr.u32 	%r20, %r3, 31;
	add.s32 	%r21, %r3, %r20;
	shr.s32 	%r22, %r21, 1;
	shl.b32 	%r23, %r22, 20;
	add.s32 	%r24, %r5, %r23;
	mov.b64 	%fd49, {%r4, %r24};
	sub.s32 	%r25, %r3, %r22;
	shl.b32 	%r26, %r25, 20;
	add.s32 	%r27, %r26, 1072693248;
	mov.b32 	%r28, 0;
	mov.b64 	%fd50, {%r28, %r27};
	mul.f64 	%fd147, %fd50, %fd49;
$L__BB0_3:
	mul.f64 	%fd9, %fd2, %fd147;
	add.f64 	%fd51, %fd1, 0dBFF0000000000000;
	mul.f64 	%fd52, %fd51, %fd3;
	mul.f64 	%fd10, %fd51, %fd52;
	fma.rn.f64 	%fd53, %fd10, 0d3FF71547652B82FE, 0d4338000000000000;
	{
	.reg .b32 %temp; 
	mov.b64 	{%r6, %temp}, %fd53;
	}
	mov.f64 	%fd54, 0dC338000000000000;
	add.rn.f64 	%fd55, %fd53, %fd54;
	fma.rn.f64 	%fd56, %fd55, 0dBFE62E42FEFA39EF, %fd10;
	fma.rn.f64 	%fd57, %fd55, 0dBC7ABC9E3B39803F, %fd56;
	fma.rn.f64 	%fd58, %fd57, 0d3E5ADE1569CE2BDF, 0d3E928AF3FCA213EA;
	fma.rn.f64 	%fd59, %fd58, %fd57, 0d3EC71DEE62401315;
	fma.rn.f64 	%fd60, %fd59, %fd57, 0d3EFA01997C89EB71;
	fma.rn.f64 	%fd61, %fd60, %fd57, 0d3F2A01A014761F65;
	fma.rn.f64 	%fd62, %fd61, %fd57, 0d3F56C16C1852B7AF;
	fma.rn.f64 	%fd63, %fd62, %fd57, 0d3F81111111122322;
	fma.rn.f64 	%fd64, %fd63, %fd57, 0d3FA55555555502A1;
	fma.rn.f64 	%fd65, %fd64, %fd57, 0d3FC5555555555511;
	fma.rn.f64 	%fd66, %fd65, %fd57, 0d3FE000000000000B;
	fma.rn.f64 	%fd67, %fd66, %fd57, 0d3FF0000000000000;
	fma.rn.f64 	%fd68, %fd67, %fd57, 0d3FF0000000000000;
	{
	.reg .b32 %temp; 
	mov.b64 	{%r7, %temp}, %fd68;
	}
	{
	.reg .b32 %temp; 
	mov.b64 	{%temp, %r8}, %fd68;
	}
	shl.b32 	%r29, %r6, 20;
	add.s32 	%r30, %r29, %r8;
	mov.b64 	%fd148, {%r7, %r30};
	{
	.reg .b32 %temp; 
	mov.b64 	{%temp, %r31}, %fd10;
	}
	mov.b32 	%f5, %r31;
	abs.f32 	%f2, %f5;
	setp.lt.f32 	%p4, %f2, 0f4086232B;
	@%p4 bra 	$L__BB0_6;
	setp.lt.f64 	%p5, %fd10, 0d0000000000000000;
	add.f64 	%fd69, %fd10, 0d7FF0000000000000;
	selp.f64 	%fd148, 0d0000000000000000, %fd69, %p5;
	setp.geu.f32 	%p6, %f2, 0f40874800;
	@%p6 bra 	$L__BB0_6;
	shr.u32 	%r32, %r6, 31;
	add.s32 	%r33, %r6, %r32;
	shr.s32 	%r34, %r33, 1;
	shl.b32 	%r35, %r34, 20;
	add.s32 	%r36, %r8, %r35;
	mov.b64 	%fd70, {%r7, %r36};
	sub.s32 	%r37, %r6, %r34;
	shl.b32 	%r38, %r37, 20;
	add.s32 	%r39, %r38, 1072693248;
	mov.b32 	%r40, 0;
	mov.b64 	%fd71, {%r40, %r39};
	mul.f64 	%fd148, %fd71, %fd70;
$L__BB0_6:
	add.f64 	%fd72, %fd1, 0d3FF0000000000000;
	mul.f64 	%fd73, %fd72, %fd3;
	mul.f64 	%fd15, %fd72, %fd73;
	fma.rn.f64 	%fd74, %fd15, 0d3FF71547652B82FE, 0d4338000000000000;
	{
	.reg .b32 %temp; 
	mov.b64 	{%r9, %temp}, %fd74;
	}
	mov.f64 	%fd75, 0dC338000000000000;
	add.rn.f64 	%fd76, %fd74, %fd75;
	fma.rn.f64 	%fd77, %fd76, 0dBFE62E42FEFA39EF, %fd15;
	fma.rn.f64 	%fd78, %fd76, 0dBC7ABC9E3B39803F, %fd77;
	fma.rn.f64 	%fd79, %fd78, 0d3E5ADE1569CE2BDF, 0d3E928AF3FCA213EA;
	fma.rn.f64 	%fd80, %fd79, %fd78, 0d3EC71DEE62401315;
	fma.rn.f64 	%fd81, %fd80, %fd78, 0d3EFA01997C89EB71;
	fma.rn.f64 	%fd82, %fd81, %fd78, 0d3F2A01A014761F65;
	fma.rn.f64 	%fd83, %fd82, %fd78, 0d3F56C16C1852B7AF;
	fma.rn.f64 	%fd84, %fd83, %fd78, 0d3F81111111122322;
	fma.rn.f64 	%fd85, %fd84, %fd78, 0d3FA55555555502A1;
	fma.rn.f64 	%fd86, %fd85, %fd78, 0d3FC5555555555511;
	fma.rn.f64 	%fd87, %fd86, %fd78, 0d3FE000000000000B;
	fma.rn.f64 	%fd88, %fd87, %fd78, 0d3FF0000000000000;
	fma.rn.f64 	%fd89, %fd88, %fd78, 0d3FF0000000000000;
	{
	.reg .b32 %temp; 
	mov.b64 	{%r10, %temp}, %fd89;
	}
	{
	.reg .b32 %temp; 
	mov.b64 	{%temp, %r11}, %fd89;
	}
	shl.b32 	%r41, %r9, 20;
	add.s32 	%r42, %r41, %r11;
	mov.b64 	%fd149, {%r10, %r42};
	{
	.reg .b32 %temp; 
	mov.b64 	{%temp, %r43}, %fd15;
	}
	mov.b32 	%f6, %r43;
	abs.f32 	%f3, %f6;
	setp.lt.f32 	%p7, %f3, 0f4086232B;
	@%p7 bra 	$L__BB0_9;
	setp.lt.f64 	%p8, %fd15, 0d0000000000000000;
	add.f64 	%fd90, %fd15, 0d7FF0000000000000;
	selp.f64 	%fd149, 0d0000000000000000, %fd90, %p8;
	setp.geu.f32 	%p9, %f3, 0f40874800;
	@%p9 bra 	$L__BB0_9;
	shr.u32 	%r44, %r9, 31;
	add.s32 	%r45, %r9, %r44;
	shr.s32 	%r46, %r45, 1;
	shl.b32 	%r47, %r46, 20;
	add.s32 	%r48, %r11, %r47;
	mov.b64 	%fd91, {%r10, %r48};
	sub.s32 	%r49, %r9, %r46;
	shl.b32 	%r50, %r49, 20;
	add.s32 	%r51, %r50, 1072693248;
	mov.b32 	%r52, 0;
	mov.b64 	%fd92, {%r52, %r51};
	mul.f64 	%fd149, %fd92, %fd91;
$L__BB0_9:
	sub.f64 	%fd93, %fd148, %fd149;
	mul.f64 	%fd20, %fd9, %fd93;
	setp.eq.s32 	%p10, %r1, 0;
	mov.u32 	%r54, %nctaid.x;
	setp.ge.u32 	%p11, %r1, %r54;
	shl.b32 	%r55, %r2, 3;
	mov.u32 	%r56, _ZZ12SOR_update_rPdS_S_S_S_S_E4left;
	add.s32 	%r13, %r56, %r55;
	mov.u32 	%r57, _ZZ12SOR_update_rPdS_S_S_S_S_E5right;
	add.s32 	%r14, %r57, %r55;
	or.pred  	%p12, %p10, %p11;
	@%p12 bra 	$L__BB0_11;
	mad.lo.s32 	%r61, %r2, %r54, %r1;
	add.s32 	%r62, %r61, -1;
	mul.wide.u32 	%rd16, %r62, 8;
	add.s64 	%rd17, %rd1, %rd16;
	ld.global.f64 	%fd96, [%rd17];
	st.shared.f64 	[%r13], %fd96;
	add.s32 	%r63, %r61, 1;
	mul.wide.u32 	%rd18, %r63, 8;
	add.s64 	%rd19, %rd1, %rd18;
	ld.global.f64 	%fd97, [%rd19];
	st.shared.f64 	[%r14], %fd97;
	bra.uni 	$L__BB0_14;
$L__BB0_11:
	setp.ne.s32 	%p13, %r1, 0;
	@%p13 bra 	$L__BB0_13;
	mad.lo.s32 	%r60, %r2, %r54, 1;
	mul.wide.u32 	%rd14, %r60, 8;
	add.s64 	%rd15, %rd1, %rd14;
	ld.global.f64 	%fd95, [%rd15];
	st.shared.f64 	[%r14], %fd95;
	bra.uni 	$L__BB0_14;
$L__BB0_13:
	mad.lo.s32 	%r58, %r2, %r54, %r1;
	add.s32 	%r59, %r58, -1;
	mul.wide.u32 	%rd12, %r59, 8;
	add.s64 	%rd13, %rd1, %rd12;
	ld.global.f64 	%fd94, [%rd13];
	st.shared.f64 	[%r13], %fd94;
$L__BB0_14:
	mad.lo.s32 	%r15, %r2, %r54, %r1;
	mul.wide.u32 	%rd20, %r15, 8;
	add.s64 	%rd3, %rd1, %rd20;
	ld.global.f64 	%fd98, [%rd3];
	mov.u32 	%r65, _ZZ12SOR_update_rPdS_S_S_S_S_E6localu;
	add.s32 	%r16, %r65, %r55;
	st.shared.f64 	[%r16], %fd98;
	bar.sync 	0;
	add.s32 	%r66, %r1, %r2;
	and.b32  	%r67, %r66, 1;
	setp.eq.b32 	%p14, %r67, 1;
	not.pred 	%p15, %p14;
	@%p15 bra 	$L__BB0_24;
	setp.ne.s32 	%p16, %r1, 0;
	setp.eq.s32 	%p17, %r2, 0;
	or.pred  	%p18, %p16, %p17;
	@%p18 bra 	$L__BB0_18;
	mov.u32 	%r68, %ntid.x;
	add.s32 	%r69, %r68, -1;
	setp.ge.u32 	%p19, %r2, %r69;
	@%p19 bra 	$L__BB0_18;
	ld.shared.f64 	%fd130, [%r14];
	ld.shared.f64 	%fd131, [%r16];
	sub.f64 	%fd132, %fd130, %fd131;
	ld.shared.f64 	%fd133, [%r16+8];
	add.f64 	%fd134, %fd131, %fd131;
	sub.f64 	%fd135, %fd133, %fd134;
	ld.shared.f64 	%fd136, [%r16+-8];
	add.f64 	%fd137, %fd135, %fd136;
	mul.f64 	%fd138, %fd137, 0d3FD0000000000000;
	fma.rn.f64 	%fd139, %fd132, 0d3FD0000000000000, %fd138;
	ld.global.f64 	%fd140, [%rd2];
	mul.f64 	%fd141, %fd140, %fd140;
	mul.f64 	%fd142, %fd141, 0d3FD0000000000000;
	mul.f64 	%fd143, %fd20, %fd142;
	sub.f64 	%fd150, %fd139, %fd143;
	bra.uni 	$L__BB0_23;
$L__BB0_18:
	setp.eq.s32 	%p20, %r2, 0;
	add.s32 	%r70, %r54, -1;
	setp.ne.s32 	%p21, %r1, %r70;
	or.pred  	%p22, %p20, %p21;
	@%p22 bra 	$L__BB0_21;
	mov.u32 	%r71, %ntid.x;
	add.s32 	%r72, %r71, -1;
	setp.ge.u32 	%p23, %r2, %r72;
	@%p23 bra 	$L__BB0_21;
	ld.shared.f64 	%fd116, [%r13];
	ld.shared.f64 	%fd117, [%r16];
	sub.f64 	%fd118, %fd116, %fd117;
	ld.shared.f64 	%fd119, [%r16+8];
	add.f64 	%fd120, %fd117, %fd117;
	sub.f64 	%fd121, %fd119, %fd120;
	ld.shared.f64 	%fd122, [%r16+-8];
	add.f64 	%fd123, %fd121, %fd122;
	mul.f64 	%fd124, %fd123, 0d3FD0000000000000;
	fma.rn.f64 	%fd125, %fd118, 0d3FD0000000000000, %fd124;
	ld.global.f64 	%fd126, [%rd2];
	mul.f64 	%fd127, %fd126, %fd126;
	mul.f64 	%fd128, %fd127, 0d3FD0000000000000;
	mul.f64 	%fd129, %fd20, %fd128;
	sub.f64 	%fd150, %fd125, %fd129;
	bra.uni 	$L__BB0_23;
$L__BB0_21:
	setp.eq.s32 	%p24, %r2, 0;
	mov.u32 	%r74, %ntid.x;
	add.s32 	%r76, %r74, -1;
	setp.ge.u32 	%p25, %r2, %r76;
	mov.f64 	%fd150, 0d0000000000000000;
	or.pred  	%p26, %p24, %p25;
	@%p26 bra 	$L__BB0_23;
	ld.shared.f64 	%fd100, [%r13];
	ld.shared.f64 	%fd101, [%r16];
	add.f64 	%fd102, %fd101, %fd101;
	sub.f64 	%fd103, %fd100, %fd102;
	ld.shared.f64 	%fd104, [%r14];
	add.f64 	%fd105, %fd104, %fd103;
	ld.shared.f64 	%fd106, [%r16+8];
	sub.f64 	%fd107, %fd106, %fd102;
	ld.shared.f64 	%fd108, [%r16+-8];
	add.f64 	%fd109, %fd108, %fd107;
	mul.f64 	%fd110, %fd109, 0d3FD0000000000000;
	fma.rn.f64 	%fd111, %fd105, 0d3FD0000000000000, %fd110;
	ld.global.f64 	%fd112, [%rd2];
	mul.f64 	%fd113, %fd112, %fd112;
	mul.f64 	%fd114, %fd113, 0d3FD0000000000000;
	mul.f64 	%fd115, %fd20, %fd114;
	sub.f64 	%fd150, %fd111, %fd115;
$L__BB0_23:
	ld.param.u64 	%rd25, [_Z12SOR_update_rPdS_S_S_S_S__param_1];
	bar.sync 	0;
	cvta.to.global.u64 	%rd21, %rd25;
	add.s64 	%rd23, %rd21, %rd20;
	st.global.f64 	[%rd23], %fd150;
	cvta.to.global.u64 	%rd24, %rd5;
	ld.global.f64 	%fd144, [%rd24];
	ld.global.f64 	%fd145, [%rd3];
	fma.rn.f64 	%fd146, %fd150, %fd144, %fd145;
	st.global.f64 	[%rd3], %fd146;
$L__BB0_24:
	ret;

}
	// .globl	_Z12SOR_update_bPdS_S_S_S_S_
.visible .entry _Z12SOR_update_bPdS_S_S_S_S_(
	.param .u64 .ptr .align 1 _Z12SOR_update_bPdS_S_S_S_S__param_0,
	.param .u64 .ptr .align 1 _Z12SOR_update_bPdS_S_S_S_S__param_1,
	.param .u64 .ptr .align 1 _Z12SOR_update_bPdS_S_S_S_S__param_2,
	.param .u64 .ptr .align 1 _Z12SOR_update_bPdS_S_S_S_S__param_3,
	.param .u64 .ptr .align 1 _Z12SOR_update_bPdS_S_S_S_S__param_4,
	.param .u64 .ptr .align 1 _Z12SOR_update_bPdS_S_S_S_S__param_5
)
{
	.reg .pred 	%p<26>;
	.reg .b32 	%r<77>;
	.reg .b32 	%f<7>;
	.reg .b64 	%rd<26>;
	.reg .b64 	%fd<151>;
	// demoted variable
	.shared .align 8 .b8 _ZZ12SOR_update_bPdS_S_S_S_S_E4left[2048];
	// demoted variable
	.shared .align 8 .b8 _ZZ12SOR_update_bPdS_S_S_S_S_E5right[2048];
	// demoted variable
	.shared .align 8 .b8 _ZZ12SOR_update_bPdS_S_S_S_S_E6localu[2048];
	ld.param.u64 	%rd6, [_Z12SOR_update_bPdS_S_S_S_S__param_0];
	ld.param.u64 	%rd5, [_Z12SOR_update_bPdS_S_S_S_S__param_2];
	ld.param.u64 	%rd7, [_Z12SOR_update_bPdS_S_S_S_S__param_3];
	ld.param.u64 	%rd8, [_Z12SOR_update_bPdS_S_S_S_S__param_4];
	ld.param.u64 	%rd9, [_Z12SOR_update_bPdS_S_S_S_S__param_5];
	cvta.to.global.u64 	%rd1, %rd6;
	cvta.to.global.u64 	%rd10, %rd9;
	cvta.to.global.u64 	%rd11, %rd7;
	cvta.to.global.u64 	%rd2, %rd8;
	mov.u32 	%r1, %ctaid.x;
	mov.u32 	%r2, %tid.x;
	cvt.rn.f64.u32 	%fd25, %r1;
	ld.global.f64 	%fd26, [%rd2];
	fma.rn.f64 	%fd1, %fd26, %fd25, 0dC000000000000000;
	cvt.rn.f64.u32 	%fd27, %r2;
	fma.rn.f64 	%fd28, %fd26, %fd27, 0dBFF0000000000000;
	ld.global.f64 	%fd2, [%rd11];
	ld.global.f64 	%fd29, [%rd10];
	neg.f64 	%fd30, %fd29;
	mul.f64 	%fd3, %fd29, %fd30;
	mul.f64 	%fd31, %fd28, %fd3;
	mul.f64 	%fd4, %fd28, %fd31;
	fma.rn.f64 	%fd32, %fd4, 0d3FF71547652B82FE, 0d4338000000000000;
	{
	.reg .b32 %temp; 
	mov.b64 	{%r3, %temp}, %fd32;
	}
	mov.f64 	%fd33, 0dC338000000000000;
	add.rn.f64 	%fd34, %fd32, %fd33;
	fma.rn.f64 	%fd35, %fd34, 0dBFE62E42FEFA39EF, %fd4;
	fma.rn.f64 	%fd36, %fd34, 0dBC7ABC9E3B39803F, %fd35;
	fma.rn.f64 	%fd37, %fd36, 0d3E5ADE1569CE2BDF, 0d3E928AF3FCA213EA;
	fma.rn.f64 	%fd38, %fd37, %fd36, 0d3EC71DEE62401315;
	fma.rn.f64 	%fd39, %fd38, %fd36, 0d3EFA01997C89EB71;
	fma.rn.f64 	%fd40, %fd39, %fd36, 0d3F2A01A014761F65;
	fma.rn.f64 	%fd41, %fd40, %fd36, 0d3F56C16C1852B7AF;
	fma.rn.f64 	%fd42, %fd41, %fd36, 0d3F81111111122322;
	fma.rn.f64 	%fd43, %fd42, %fd36, 0d3FA55555555502A1;
	fma.rn.f64 	%fd44, %fd43, %fd36, 0d3FC5555555555511;
	fma.rn.f64 	%fd45, %fd44, %fd36, 0d3FE000000000000B;
	fma.rn.f64 	%fd46, %fd45, %fd36, 0d3FF0000000000000;
	fma.rn.f64 	%fd47, %fd46, %fd36, 0d3FF0000000000000;
	{
	.reg .b32 %temp; 
	mov.b64 	{%r4, %temp}, %fd47;
	}
	{
	.reg .b32 %temp; 
	mov.b64 	{%temp, %r5}, %fd47;
	}
	shl.b32 	%r17, %r3, 20;
	add.s32 	%r18, %r17, %r5;
	mov.b64 	%fd147, {%r4, %r18};
	{
	.reg .b32 %temp; 
	mov.b64 	{%temp, %r19}, %fd4;
	}
	mov.b32 	%f4, %r19;
	abs.f32 	%f1, %f4;
	setp.lt.f32 	%p1, %f1, 0f4086232B;
	@%p1 bra 	$L__BB1_3;
	setp.lt.f64 	%p2, %fd4, 0d0000000000000000;
	add.f64 	%fd48, %fd4, 0d7FF0000000000000;
	selp.f64 	%fd147, 0d0000000000000000, %fd48, %p2;
	setp.geu.f32 	%p3, %f1, 0f40874800;
	@%p3 bra 	$L__BB1_3;
	shr.u32 	%r20, %r3, 31;
	add.s32 	%r21, %r3, %r20;
	shr.s32 	%r22, %r21, 1;
	shl.b32 	%r23, %r22, 20;
	add.s32 	%r24, %r5, %r23;
	mov.b64 	%fd49, {%r4, %r24};
	sub.s32 	%r25, %r3, %r22;
	shl.b32 	%r26, %r25, 20;
	add.s32 	%r27, %r26, 1072693248;
	mov.b32 	%r28, 0;
	mov.b64 	%fd50, {%r28, %r27};
	mul.f64 	%fd147, %fd50, %fd49;
$L__BB1_3:
	mul.f64 	%fd9, %fd2, %fd147;
	add.f64 	%fd51, %fd1, 0dBFF0000000000000;
	mul.f64 	%fd52, %fd51, %fd3;
	mul.f64 	%fd10, %fd51, %fd52;
	fma.rn.f64 	%fd53, %fd10, 0d3FF71547652B82FE, 0d4338000000000000;
	{
	.reg .b32 %temp; 
	mov.b64 	{%r6, %temp}, %fd53;
	}
	mov.f64 	%fd54, 0dC338000000000000;
	add.rn.f64 	%fd55, %fd53, %fd54;
	fma.rn.f64 	%fd56, %fd55, 0dBFE62E42FEFA39EF, %fd10;
	fma.rn.f64 	%fd57, %fd55, 0dBC7ABC9E3B39803F, %fd56;
	fma.rn.f64 	%fd58, %fd57, 0d3E5ADE1569CE2BDF, 0d3E928AF3FCA213EA;
	fma.rn.f64 	%fd59, %fd58, %fd57, 0d3EC71DEE62401315;
	fma.rn.f64 	%fd60, %fd59, %fd57, 0d3EFA01997C89EB71;
	fma.rn.f64 	%fd61, %fd60, %fd57, 0d3F2A01A014761F65;
	fma.rn.f64 	%fd62, %fd61, %fd57, 0d3F56C16C1852B7AF;
	fma.rn.f64 	%fd63, %fd62, %fd57, 0d3F81111111122322;
	fma.rn.f64 	%fd64, %fd63, %fd57, 0d3FA55555555502A1;
	fma.rn.f64 	%fd65, %fd64, %fd57, 0d3FC5555555555511;
	fma.rn.f64 	%fd66, %fd65, %fd57, 0d3FE000000000000B;
	fma.rn.f64 	%fd67, %fd66, %fd57, 0d3FF0000000000000;
	fma.rn.f64 	%fd68, %fd67, %fd57, 0d3FF0000000000000;
	{
	.reg .b32 %temp; 
	mov.b64 	{%r7, %temp}, %fd68;
	}
	{
	.reg .b32 %temp; 
	mov.b64 	{%temp, %r8}, %fd68;
	}
	shl.b32 	%r29, %r6, 20;
	add.s32 	%r30, %r29, %r8;
	mov.b64 	%fd148, {%r7, %r30};
	{
	.reg .b32 %temp; 
	mov.b64 	{%temp, %r31}, %fd10;
	}
	mov.b32 	%f5, %r31;
	abs.f32 	%f2, %f5;
	setp.lt.f32 	%p4, %f2, 0f4086232B;
	@%p4 bra 	$L__BB1_6;
	setp.lt.f64 	%p5, %fd10, 0d0000000000000000;
	add.f64 	%fd69, %fd10, 0d7FF0000000000000;
	selp.f64 	%fd148, 0d0000000000000000, %fd69, %p5;
	setp.geu.f32 	%p6, %f2, 0f40874800;
	@%p6 bra 	$L__BB1_6;
	shr.u32 	%r32, %r6, 31;
	add.s32 	%r33, %r6, %r32;
	shr.s32 	%r34, %r33, 1;
	shl.b32 	%r35, %r34, 20;
	add.s32 	%r36, %r8, %r35;
	mov.b64 	%fd70, {%r7, %r36};
	sub.s32 	%r37, %r6, %r34;
	shl.b32 	%r38, %r37, 20;
	add.s32 	%r39, %r38, 1072693248;
	mov.b32 	%r40, 0;
	mov.b64 	%fd71, {%r40, %r39};
	mul.f64 	%fd148, %fd71, %fd70;
$L__BB1_6:
	add.f64 	%fd72, %fd1, 0d3FF0000000000000;
	mul.f64 	%fd73, %fd72, %fd3;
	mul.f64 	%fd15, %fd72, %fd73;
	fma.rn.f64 	%fd74, %fd15, 0d3FF71547652B82FE, 0d4338000000000000;
	{
	.reg .b32 %temp; 
	mov.b64 	{%r9, %temp}, %fd74;
	}
	mov.f64 	%fd75, 0dC338000000000000;
	add.rn.f64 	%fd76, %fd74, %fd75;
	fma.rn.f64 	%fd77, %fd76, 0dBFE62E42FEFA39EF, %fd15;
	fma.rn.f64 	%fd78, %fd76, 0dBC7ABC9E3B39803F, %fd77;
	fma.rn.f64 	%fd79, %fd78, 0d3E5ADE1569CE2BDF, 0d3E928AF3FCA213EA;
	fma.rn.f64 	%fd80, %fd79, %fd78, 0d3EC71DEE62401315;
	fma.rn.f64 	%fd81, %fd80, %fd78, 0d3EFA01997C89EB71;
	fma.rn.f64 	%fd82, %fd81, %fd78, 0d3F2A01A014761F65;
	fma.rn.f64 	%fd83, %fd82, %fd78, 0d3F56C16C1852B7AF;
	fma.rn.f64 	%fd84, %fd83, %fd78, 0d3F81111111122322;
	fma.rn.f64 	%fd85, %fd84, %fd78, 0d3FA55555555502A1;
	fma.rn.f64 	%fd86, %fd85, %fd78, 0d3FC5555555555511;
	fma.rn.f64 	%fd87, %fd86, %fd78, 0d3FE000000000000B;
	fma.rn.f64 	%fd88, %fd87, %fd78, 0d3FF0000000000000;
	fma.rn.f64 	%fd89, %fd88, %fd78, 0d3FF0000000000000;
	{
	.reg .b32 %temp; 
	mov.b64 	{%r10, %temp}, %fd89;
	}
	{
	.reg .b32 %temp; 
	mov.b64 	{%temp, %r11}, %fd89;
	}
	shl.b32 	%r41, %r9, 20;
	add.s32 	%r42, %r41, %r11;
	mov.b64 	%fd149, {%r10, %r42};
	{
	.reg .b32 %temp; 
	mov.b64 	{%temp, %r43}, %fd15;
	}
	mov.b32 	%f6, %r43;
	abs.f32 	%f3, %f6;
	setp.lt.f32 	%p7, %f3, 0f4086232B;
	@%p7 bra 	$L__BB1_9;
	setp.lt.f64 	%p8, %fd15, 0d0000000000000000;
	add.f64 	%fd90, %fd15, 0d7FF0000000000000;
	selp.f64 	%fd149, 0d0000000000000000, %fd90, %p8;
	setp.geu.f32 	%p9, %f3, 0f40874800;
	@%p9 bra 	$L__BB1_9;
	shr.u32 	%r44, %r9, 31;
	add.s32 	%r45, %r9, %r44;
	shr.s32 	%r46, %r45, 1;
	shl.b32 	%r47, %r46, 20;
	add.s32 	%r48, %r11, %r47;
	mov.b64 	%fd91, {%r10, %r48};
	sub.s32 	%r49, %r9, %r46;
	shl.b32 	%r50, %r49, 20;
	add.s32 	%r51, %r50, 1072693248;
	mov.b32 	%r52, 0;
	mov.b64 	%fd92, {%r52, %r51};
	mul.f64 	%fd149, %fd92, %fd91;
$L__BB1_9:
	sub.f64 	%fd93, %fd148, %fd149;
	mul.f64 	%fd20, %fd9, %fd93;
	setp.eq.s32 	%p10, %r1, 0;
	mov.u32 	%r54, %nctaid.x;
	setp.ge.u32 	%p11, %r1, %r54;
	shl.b32 	%r55, %r2, 3;
	mov.u32 	%r56, _ZZ12SOR_update_bPdS_S_S_S_S_E4left;
	add.s32 	%r13, %r56, %r55;
	mov.u32 	%r57, _ZZ12SOR_update_bPdS_S_S_S_S_E5right;
	add.s32 	%r14, %r57, %r55;
	or.pred  	%p12, %p10, %p11;
	@%p12 bra 	$L__BB1_11;
	mad.lo.s32 	%r61, %r2, %r54, %r1;
	add.s32 	%r62, %r61, -1;
	mul.wide.u32 	%rd16, %r62, 8;
	add.s64 	%rd17, %rd1, %rd16;
	ld.global.f64 	%fd96, [%rd17];
	st.shared.f64 	[%r13], %fd96;
	add.s32 	%r63, %r61, 1;
	mul.wide.u32 	%rd18, %r63, 8;
	add.s64 	%rd19, %rd1, %rd18;
	ld.global.f64 	%fd97, [%rd19];
	st.shared.f64 	[%r14], %fd97;
	bra.uni 	$L__BB1_14;
$L__BB1_11:
	setp.ne.s32 	%p13, %r1, 0;
	@%p13 bra 	$L__BB1_13;
	mad.lo.s32 	%r60, %r2, %r54, 1;
	mul.wide.u32 	%rd14, %r60, 8;
	add.s64 	%rd15, %rd1, %rd14;
	ld.global.f64 	%fd95, [%rd15];
	st.shared.f64 	[%r14], %fd95;
	bra.uni 	$L__BB1_14;
$L__BB1_13:
	mad.lo.s32 	%r58, %r2, %r54, %r1;
	add.s32 	%r59, %r58, -1;
	mul.wide.u32 	%rd12, %r59, 8;
	add.s64 	%rd13, %rd1, %rd12;
	ld.global.f64 	%fd94, [%rd13];
	st.shared.f64 	[%r13], %fd94;
$L__BB1_14:
	mad.lo.s32 	%r15, %r2, %r54, %r1;
	mul.wide.u32 	%rd20, %r15, 8;
	add.s64 	%rd3, %rd1, %rd20;
	ld.global.f64 	%fd98, [%rd3];
	mov.u32 	%r65, _ZZ12SOR_update_bPdS_S_S_S_S_E6localu;
	add.s32 	%r16, %r65, %r55;
	st.shared.f64 	[%r16], %fd98;
	bar.sync 	0;
	add.s32 	%r66, %r1, %r2;
	and.b32  	%r67, %r66, 1;
	setp.eq.b32 	%p14, %r67, 1;
	@%p14 bra 	$L__BB1_24;
	setp.ne.s32 	%p15, %r1, 0;
	setp.eq.s32 	%p16, %r2, 0;
	or.pred  	%p17, %p15, %p16;
	@%p17 bra 	$L__BB1_18;
	mov.u32 	%r68, %ntid.x;
	add.s32 	%r69, %r68, -1;
	setp.ge.u32 	%p18, %r2, %r69;
	@%p18 bra 	$L__BB1_18;
	ld.shared.f64 	%fd130, [%r14];
	ld.shared.f64 	%fd131, [%r16];
	sub.f64 	%fd132, %fd130, %fd131;
	ld.shared.f64 	%fd133, [%r16+8];
	add.f64 	%fd134, %fd131, %fd131;
	sub.f64 	%fd135, %fd133, %fd134;
	ld.shared.f64 	%fd136, [%r16+-8];
	add.f64 	%fd137, %fd135, %fd136;
	mul.f64 	%fd138, %fd137, 0d3FD0000000000000;
	fma.rn.f64 	%fd139, %fd132, 0d3FD0000000000000, %fd138;
	ld.global.f64 	%fd140, [%rd2];
	mul.f64 	%fd141, %fd140, %fd140;
	mul.f64 	%fd142, %fd141, 0d3FD0000000000000;
	mul.f64 	%fd143, %fd20, %fd142;
	sub.f64 	%fd150, %fd139, %fd143;
	bra.uni 	$L__BB1_23;
$L__BB1_18:
	setp.eq.s32 	%p19, %r2, 0;
	add.s32 	%r70, %r54, -1;
	setp.ne.s32 	%p20, %r1, %r70;
	or.pred  	%p21, %p19, %p20;
	@%p21 bra 	$L__BB1_21;
	mov.u32 	%r71, %ntid.x;
	add.s32 	%r72, %r71, -1;
	setp.ge.u32 	%p22, %r2, %r72;
	@%p22 bra 	$L__BB1_21;
	ld.shared.f64 	%fd116, [%r13];
	ld.shared.f64 	%fd117, [%r16];
	sub.f64 	%fd118, %fd116, %fd117;
	ld.shared.f64 	%fd119, [%r16+8];
	add.f64 	%fd120, %fd117, %fd117;
	sub.f64 	%fd121, %fd119, %fd120;
	ld.shared.f64 	%fd122, [%r16+-8];
	add.f64 	%fd123, %fd121, %fd122;
	mul.f64 	%fd124, %fd123, 0d3FD0000000000000;
	fma.rn.f64 	%fd125, %fd118, 0d3FD0000000000000, %fd124;
	ld.global.f64 	%fd126, [%rd2];
	mul.f64 	%fd127, %fd126, %fd126;
	mul.f64 	%fd128, %fd127, 0d3FD0000000000000;
	mul.f64 	%fd129, %fd20, %fd128;
	sub.f64 	%fd150, %fd125, %fd129;
	bra.uni 	$L__BB1_23;
$L__BB1_21:
	setp.eq.s32 	%p23, %r2, 0;
	mov.u32 	%r74, %ntid.x;
	add.s32 	%r76, %r74, -1;
	setp.ge.u32 	%p24, %r2, %r76;
	mov.f64 	%fd150, 0d0000000000000000;
	or.pred  	%p25, %p23, %p24;
	@%p25 bra 	$L__BB1_23;
	ld.shared.f64 	%fd100, [%r13];
	ld.shared.f64 	%fd101, [%r16];
	add.f64 	%fd102, %fd101, %fd101;
	sub.f64 	%fd103, %fd100, %fd102;
	ld.shared.f64 	%fd104, [%r14];
	add.f64 	%fd105, %fd104, %fd103;
	ld.shared.f64 	%fd106, [%r16+8];
	sub.f64 	%fd107, %fd106, %fd102;
	ld.shared.f64 	%fd108, [%r16+-8];
	add.f64 	%fd109, %fd108, %fd107;
	mul.f64 	%fd110, %fd109, 0d3FD0000000000000;
	fma.rn.f64 	%fd111, %fd105, 0d3FD0000000000000, %fd110;
	ld.global.f64 	%fd112, [%rd2];
	mul.f64 	%fd113, %fd112, %fd112;
	mul.f64 	%fd114, %fd113, 0d3FD0000000000000;
	mul.f64 	%fd115, %fd20, %fd114;
	sub.f64 	%fd150, %fd111, %fd115;
$L__BB1_23:
	ld.param.u64 	%rd25, [_Z12SOR_update_bPdS_S_S_S_S__param_1];
	bar.sync 	0;
	cvta.to.global.u64 	%rd21, %rd25;
	add.s64 	%rd23, %rd21, %rd20;
	st.global.f64 	[%rd23], %fd150;
	cvta.to.global.u64 	%rd24, %rd5;
	ld.global.f64 	%fd144, [%rd24];
	ld.global.f64 	%fd145, [%rd3];
	fma.rn.f64 	%fd146, %fd150, %fd144, %fd145;
	st.global.f64 	[%rd3], %fd146;
$L__BB1_24:
	ret;

}


// ===== COMPILED SASS (sm_100) =====

	.target	sm_100

	.elftype	@"ET_EXEC"


//--------------------- .note.nv.tkinfo           --------------------------
	.section	.note.nv.tkinfo,"",@"SHT_NOTE"
	.sectionflags	@"SHF_NOTE_NV_TKINFO"
	.tkinfo
        /*0018*/ 	.word	0x00000002
        /*0030*/ 	.string	""
        /*0030*/ 	.string	"ptxas"
        /*0030*/ 	.string	"Cuda compilation tools, release 13.0, V13.0.88"
        /*0030*/ 	.string	"Build cuda_13.0.r13.0/compiler.36424714_0"
        /*0030*/ 	.string	"-arch sm_100 -m 64 "



//--------------------- .note.nv.cuinfo           --------------------------
	.section	.note.nv.cuinfo,"",@"SHT_NOTE"
	.sectionflags	@"SHF_NOTE_NV_CUINFO"
        /*0018*/ 	.short	0x0002
        /*001a*/ 	.short	0x0064
        /*001c*/ 	.short	0x0082
	.zero		2


//--------------------- .nv.info                  --------------------------
	.section	.nv.info,"",@"SHT_CUDA_INFO"
	.align	4


	//----- nvinfo : EIATTR_REGCOUNT
	.align		4
        /*0000*/ 	.byte	0x04, 0x2f
        /*0002*/ 	.short	(.L_1 - .L_0)
	.align		4
.L_0:
        /*0004*/ 	.word	index@(_Z12SOR_update_rPdS_S_S_S_S_)
        /*0008*/ 	.word	0x0000001e


	//----- nvinfo : EIATTR_FRAME_SIZE
	.align		4
.L_1:
        /*000c*/ 	.byte	0x04, 0x11
        /*000e*/ 	.short	(.L_3 - .L_2)
	.align		4
.L_2:
        /*0010*/ 	.word	index@(_Z12SOR_update_rPdS_S_S_S_S_)
        /*0014*/ 	.word	0x00000000


	//----- nvinfo : EIATTR_REGCOUNT
	.align		4
.L_3:
        /*0018*/ 	.byte	0x04, 0x2f
        /*001a*/ 	.short	(.L_5 - .L_4)
	.align		4
.L_4:
        /*001c*/ 	.word	index@(_Z12SOR_update_bPdS_S_S_S_S_)
        /*0020*/ 	.word	0x0000001e


	//----- nvinfo : EIATTR_FRAME_SIZE
	.align		4
.L_5:
        /*0024*/ 	.byte	0x04, 0x11
        /*0026*/ 	.short	(.L_7 - .L_6)
	.align		4
.L_6:
        /*0028*/ 	.word	index@(_Z12SOR_update_bPdS_S_S_S_S_)
        /*002c*/ 	.word	0x00000000


	//----- nvinfo : EIATTR_MIN_STACK_SIZE
	.align		4
.L_7:
        /*0030*/ 	.byte	0x04, 0x12
        /*0032*/ 	.short	(.L_9 - .L_8)
	.align		4
.L_8:
        /*0034*/ 	.word	index@(_Z12SOR_update_bPdS_S_S_S_S_)
        /*0038*/ 	.word	0x00000000


	//----- nvinfo : EIATTR_MIN_STACK_SIZE
	.align		4
.L_9:
        /*003c*/ 	.byte	0x04, 0x12
        /*003e*/ 	.short	(.L_11 - .L_10)
	.align		4
.L_10:
        /*0040*/ 	.word	index@(_Z12SOR_update_rPdS_S_S_S_S_)
        /*0044*/ 	.word	0x00000000
.L_11:


//--------------------- .nv.compat                --------------------------
	.section	.nv.compat,"",@"SHT_CUDA_COMPAT_INFO"
	.align	4
        /*0000*/ 	.byte	0x02, 0x09, 0x00, 0x00, 0x02, 0x02, 0x01, 0x00, 0x02, 0x05, 0x05, 0x00, 0x03, 0x07, 0x01, 0x01
        /*0010*/ 	.byte	0x02, 0x03, 0x00, 0x00, 0x02, 0x06, 0x01, 0x00, 0x04, 0x0b, 0x08, 0x00, 0x01, 0x00, 0x00, 0x00
        /*0020*/ 	.byte	0x00, 0x00, 0x00, 0x00


//--------------------- .nv.info._Z12SOR_update_bPdS_S_S_S_S_ --------------------------
	.section	.nv.info._Z12SOR_update_bPdS_S_S_S_S_,"",@"SHT_CUDA_INFO"
	.sectionflags	@""
	.align	4


	//----- nvinfo : EIATTR_CUDA_API_VERSION
	.align		4
        /*0000*/ 	.byte	0x04, 0x37
        /*0002*/ 	.short	(.L_13 - .L_12)
.L_12:
        /*0004*/ 	.word	0x00000082


	//----- nvinfo : EIATTR_KPARAM_INFO
	.align		4
.L_13:
        /*0008*/ 	.byte	0x04, 0x17
        /*000a*/ 	.short	(.L_15 - .L_14)
.L_14:
        /*000c*/ 	.word	0x00000000
        /*0010*/ 	.short	0x0005
        /*0012*/ 	.short	0x0028
        /*0014*/ 	.byte	0x00, 0xf5, 0x21, 0x00


	//----- nvinfo : EIATTR_KPARAM_INFO
	.align		4
.L_15:
        /*0018*/ 	.byte	0x04, 0x17
        /*001a*/ 	.short	(.L_17 - .L_16)
.L_16:
        /*001c*/ 	.word	0x00000000
        /*0020*/ 	.short	0x0004
        /*0022*/ 	.short	0x0020
        /*0024*/ 	.byte	0x00, 0xf5, 0x21, 0x00


	//----- nvinfo : EIATTR_KPARAM_INFO
	.align		4
.L_17:
        /*0028*/ 	.byte	0x04, 0x17
        /*002a*/ 	.short	(.L_19 - .L_18)
.L_18:
        /*002c*/ 	.word	0x00000000
        /*0030*/ 	.short	0x0003
        /*0032*/ 	.short	0x0018
        /*0034*/ 	.byte	0x00, 0xf5, 0x21, 0x00


	//----- nvinfo : EIATTR_KPARAM_INFO
	.align		4
.L_19:
        /*0038*/ 	.byte	0x04, 0x17
        /*003a*/ 	.short	(.L_21 - .L_20)
.L_20:
        /*003c*/ 	.word	0x00000000
        /*0040*/ 	.short	0x0002
        /*0042*/ 	.short	0x0010
        /*0044*/ 	.byte	0x00, 0xf5, 0x21, 0x00


	//----- nvinfo : EIATTR_KPARAM_INFO
	.align		4
.L_21:
        /*0048*/ 	.byte	0x04, 0x17
        /*004a*/ 	.short	(.L_23 - .L_22)
.L_22:
        /*004c*/ 	.word	0x00000000
        /*0050*/ 	.short	0x0001
        /*0052*/ 	.short	0x0008
        /*0054*/ 	.byte	0x00, 0xf5, 0x21, 0x00


	//----- nvinfo : EIATTR_KPARAM_INFO
	.align		4
.L_23:
        /*0058*/ 	.byte	0x04, 0x17
        /*005a*/ 	.short	(.L_25 - .L_24)
.L_24:
        /*005c*/ 	.word	0x00000000
        /*0060*/ 	.short	0x0000
        /*0062*/ 	.short	0x0000
        /*0064*/ 	.byte	0x00, 0xf5, 0x21, 0x00


	//----- nvinfo : EIATTR_SPARSE_MMA_MASK
	.align		4
.L_25:
        /*0068*/ 	.byte	0x03, 0x50
        /*006a*/ 	.short	0x0000


	//----- nvinfo : EIATTR_MAXREG_COUNT
	.align		4
        /*006c*/ 	.byte	0x03, 0x1b
        /*006e*/ 	.short	0x00ff


	//----- nvinfo : EIATTR_NUM_BARRIERS
	.align		4
        /*0070*/ 	.byte	0x02, 0x4c
        /*0072*/ 	.byte	0x01
	.zero		1


	//----- nvinfo : EIATTR_MERCURY_ISA_VERSION
	.align		4
        /*0074*/ 	.byte	0x03, 0x5f
        /*0076*/ 	.short	0x0101


	//----- nvinfo : EIATTR_VRC_CTA_INIT_COUNT
	.align		4
        /*0078*/ 	.byte	0x02, 0x4a
	.zero		1
	.zero		1


	//----- nvinfo : EIATTR_EXIT_INSTR_OFFSETS
	.align		4
        /*007c*/ 	.byte	0x04, 0x1c
        /*007e*/ 	.short	(.L_27 - .L_26)


	//   ....[0]....
.L_26:
        /*0080*/ 	.word	0x00000c30


	//   ....[1]....
        /*0084*/ 	.word	0x00001140


	//----- nvinfo : EIATTR_CRS_STACK_SIZE
	.align		4
.L_27:
        /*0088*/ 	.byte	0x04, 0x1e
        /*008a*/ 	.short	(.L_29 - .L_28)
.L_28:
        /*008c*/ 	.word	0x00000000


	//----- nvinfo : EIATTR_CBANK_PARAM_SIZE
	.align		4
.L_29:
        /*0090*/ 	.byte	0x03, 0x19
        /*0092*/ 	.short	0x0030


	//----- nvinfo : EIATTR_PARAM_CBANK
	.align		4
        /*0094*/ 	.byte	0x04, 0x0a
        /*0096*/ 	.short	(.L_31 - .L_30)
	.align		4
.L_30:
        /*0098*/ 	.word	index@(.nv.constant0._Z12SOR_update_bPdS_S_S_S_S_)
        /*009c*/ 	.short	0x0380
        /*009e*/ 	.short	0x0030


	//----- nvinfo : EIATTR_SW_WAR
	.align		4
.L_31:
        /*00a0*/ 	.byte	0x04, 0x36
        /*00a2*/ 	.short	(.L_33 - .L_32)
.L_32:
        /*00a4*/ 	.word	0x00000008
.L_33:


//--------------------- .nv.info._Z12SOR_update_rPdS_S_S_S_S_ --------------------------
	.section	.nv.info._Z12SOR_update_rPdS_S_S_S_S_,"",@"SHT_CUDA_INFO"
	.sectionflags	@""
	.align	4


	//----- nvinfo : EIATTR_CUDA_API_VERSION
	.align		4
        /*0000*/ 	.byte	0x04, 0x37
        /*0002*/ 	.short	(.L_35 - .L_34)
.L_34:
        /*0004*/ 	.word	0x00000082


	//----- nvinfo : EIATTR_KPARAM_INFO
	.align		4
.L_35:
        /*0008*/ 	.byte	0x04, 0x17
        /*000a*/ 	.short	(.L_37 - .L_36)
.L_36:
        /*000c*/ 	.word	0x00000000
        /*0010*/ 	.short	0x0005
        /*0012*/ 	.short	0x0028
        /*0014*/ 	.byte	0x00, 0xf5, 0x21, 0x00


	//----- nvinfo : EIATTR_KPARAM_INFO
	.align		4
.L_37:
        /*0018*/ 	.byte	0x04, 0x17
        /*001a*/ 	.short	(.L_39 - .L_38)
.L_38:
        /*001c*/ 	.word	0x00000000
        /*0020*/ 	.short	0x0004
        /*0022*/ 	.short	0x0020
        /*0024*/ 	.byte	0x00, 0xf5, 0x21, 0x00


	//----- nvinfo : EIATTR_KPARAM_INFO
	.align		4
.L_39:
        /*0028*/ 	.byte	0x04, 0x17
        /*002a*/ 	.short	(.L_41 - .L_40)
.L_40:
        /*002c*/ 	.word	0x00000000
        /*0030*/ 	.short	0x0003
        /*0032*/ 	.short	0x0018
        /*0034*/ 	.byte	0x00, 0xf5, 0x21, 0x00


	//----- nvinfo : EIATTR_KPARAM_INFO
	.align		4
.L_41:
        /*0038*/ 	.byte	0x04, 0x17
        /*003a*/ 	.short	(.L_43 - .L_42)
.L_42:
        /*003c*/ 	.word	0x00000000
        /*0040*/ 	.short	0x0002
        /*0042*/ 	.short	0x0010
        /*0044*/ 	.byte	0x00, 0xf5, 0x21, 0x00


	//----- nvinfo : EIATTR_KPARAM_INFO
	.align		4
.L_43:
        /*0048*/ 	.byte	0x04, 0x17
        /*004a*/ 	.short	(.L_45 - .L_44)
.L_44:
        /*004c*/ 	.word	0x00000000
        /*0050*/ 	.short	0x0001
        /*0052*/ 	.short	0x0008
        /*0054*/ 	.byte	0x00, 0xf5, 0x21, 0x00


	//----- nvinfo : EIATTR_KPARAM_INFO
	.align		4
.L_45:
        /*0058*/ 	.byte	0x04, 0x17
        /*005a*/ 	.short	(.L_47 - .L_46)
.L_46:
        /*005c*/ 	.word	0x00000000
        /*0060*/ 	.short	0x0000
        /*0062*/ 	.short	0x0000
        /*0064*/ 	.byte	0x00, 0xf5, 0x21, 0x00


	//----- nvinfo : EIATTR_SPARSE_MMA_MASK
	.align		4
.L_47:
        /*0068*/ 	.byte	0x03, 0x50
        /*006a*/ 	.short	0x0000


	//----- nvinfo : EIATTR_MAXREG_COUNT
	.align		4
        /*006c*/ 	.byte	0x03, 0x1b
        /*006e*/ 	.short	0x00ff


	//----- nvinfo : EIATTR_NUM_BARRIERS
	.align		4
        /*0070*/ 	.byte	0x02, 0x4c
        /*0072*/ 	.byte	0x01
	.zero		1


	//----- nvinfo : EIATTR_MERCURY_ISA_VERSION
	.align		4
        /*0074*/ 	.byte	0x03, 0x5f
        /*0076*/ 	.short	0x0101


	//----- nvinfo : EIATTR_VRC_CTA_INIT_COUNT
	.align		4
        /*0078*/ 	.byte	0x02, 0x4a
	.zero		1
	.zero		1


	//----- nvinfo : EIATTR_EXIT_INSTR_OFFSETS
	.align		4
        /*007c*/ 	.byte	0x04, 0x1c
        /*007e*/ 	.short	(.L_49 - .L_48)


	//   ....[0]....
.L_48:
        /*0080*/ 	.word	0x00000c30


	//   ....[1]....
        /*0084*/ 	.word	0x00001140


	//----- nvinfo : EIATTR_CRS_STACK_SIZE
	.align		4
.L_49:
        /*0088*/ 	.byte	0x04, 0x1e
        /*008a*/ 	.short	(.L_51 - .L_50)
.L_50:
        /*008c*/ 	.word	0x00000000


	//----- nvinfo : EIATTR_CBANK_PARAM_SIZE
	.align		4
.L_51:
        /*0090*/ 	.byte	0x03, 0x19
        /*0092*/ 	.short	0x0030


	//----- nvinfo : EIATTR_PARAM_CBANK
	.align		4
        /*0094*/ 	.byte	0x04, 0x0a
        /*0096*/ 	.short	(.L_53 - .L_52)
	.align		4
.L_52:
        /*0098*/ 	.word	index@(.nv.constant0._Z12SOR_update_rPdS_S_S_S_S_)
        /*009c*/ 	.short	0x0380
        /*009e*/ 	.short	0x0030


	//----- nvinfo : EIATTR_SW_WAR
	.align		4
.L_53:
        /*00a0*/ 	.byte	0x04, 0x36
        /*00a2*/ 	.short	(.L_55 - .L_54)
.L_54:
        /*00a4*/ 	.word	0x00000008
.L_55:


//--------------------- .nv.callgraph             --------------------------
	.section	.nv.callgraph,"",@"SHT_CUDA_CALLGRAPH"
	.align	4
	.sectionentsize	8
	.align		4
        /*0000*/ 	.word	0x00000000
	.align		4
        /*0004*/ 	.word	0xffffffff
	.align		4
        /*0008*/ 	.word	0x00000000
	.align		4
        /*000c*/ 	.word	0xfffffffe
	.align		4
        /*0010*/ 	.word	0x00000000
	.align		4
        /*0014*/ 	.word	0xfffffffd
	.align		4
        /*0018*/ 	.word	0x00000000
	.align		4
        /*001c*/ 	.word	0xfffffffc


//--------------------- .text._Z12SOR_update_bPdS_S_S_S_S_ --------------------------
	.section	.text._Z12SOR_update_bPdS_S_S_S_S_,"ax",@progbits
	.align	128
        .global         _Z12SOR_update_bPdS_S_S_S_S_
        .type           _Z12SOR_update_bPdS_S_S_S_S_,@function
        .size           _Z12SOR_update_bPdS_S_S_S_S_,(.L_x_20 - _Z12SOR_update_bPdS_S_S_S_S_)
        .other          _Z12SOR_update_bPdS_S_S_S_S_,@"STO_CUDA_ENTRY STV_DEFAULT"
_Z12SOR_update_bPdS_S_S_S_S_:
.text._Z12SOR_update_bPdS_S_S_S_S_:
[----:B------:R-:W-:Y:S08]  /*0000*/  LDC R1, c[0x0][0x37c] ;  /* 0x0000df00ff017b82 */ /* 0x000ff00000000800 */
[----:B------:R-:W0:Y:S01]  /*0010*/  LDC.64 R20, c[0x0][0x3a0] ;  /* 0x0000e800ff147b82 */ /* 0x000e220000000a00 */
[----:B------:R-:W0:Y:S07]  /*0020*/  LDCU.64 UR8, c[0x0][0x358] ;  /* 0x00006b00ff0877ac */ /* 0x000e2e0008000a00 */
[----:B------:R-:W1:Y:S01]  /*0030*/  LDC.64 R4, c[0x0][0x3a8] ;  /* 0x0000ea00ff047b82 */ /* 0x000e620000000a00 */
[----:B0-----:R-:W2:Y:S04]  /*0040*/  LDG.E.64 R20, desc[UR8][R20.64] ;  /* 0x0000000814147981 */ /* 0x001ea8000c1e1b00 */
[----:B-1----:R-:W3:Y:S03]  /*0050*/  LDG.E.64 R26, desc[UR8][R4.64] ;  /* 0x00000008041a7981 */ /* 0x002ee6000c1e1b00 */
[----:B------:R-:W0:Y:S01]  /*0060*/  S2UR UR10, SR_CTAID.X ;  /* 0x00000000000a79c3 */ /* 0x000e220000002500 */
[----:B------:R-:W1:Y:S07]  /*0070*/  S2R R25, SR_TID.X ;  /* 0x0000000000197919 */ /* 0x000e6e0000002100 */
[----:B------:R-:W0:Y:S02]  /*0080*/  LDC R0, c[0x0][0x370] ;  /* 0x0000dc00ff007b82 */ /* 0x000e240000000800 */
[----:B0-----:R-:W-:-:S04]  /*0090*/  ISETP.LE.U32.AND P0, PT, R0, UR10, PT ;  /* 0x0000000a00007c0c */ /* 0x001fc8000bf03070 */
[----:B------:R-:W-:-:S13]  /*00a0*/  ISETP.EQ.OR P0, PT, RZ, UR10, P0 ;  /* 0x0000000aff007c0c */ /* 0x000fda0008702670 */
[----:B------:R-:W0:Y:S01]  /*00b0*/  @!P0 LDC.64 R2, c[0x0][0x380] ;  /* 0x0000e000ff028b82 */ /* 0x000e220000000a00 */
[----:B-1----:R-:W-:-:S04]  /*00c0*/  @!P0 IMAD R6, R25, R0, UR10 ;  /* 0x0000000a19068e24 */ /* 0x002fc8000f8e0200 */
[C---:B------:R-:W-:Y:S02]  /*00d0*/  @!P0 VIADD R7, R6.reuse, 0x1 ;  /* 0x0000000106078836 */ /* 0x040fe40000000000 */
[----:B------:R-:W-:Y:S02]  /*00e0*/  @!P0 VIADD R11, R6, 0xffffffff ;  /* 0xffffffff060b8836 */ /* 0x000fe40000000000 */
[--C-:B0-----:R-:W-:Y:S01]  /*00f0*/  @!P0 IMAD.WIDE.U32 R6, R7, 0x8, R2.reuse ;  /* 0x0000000807068825 */ /* 0x101fe200078e0002 */
[----:B------:R-:W2:Y:S03]  /*0100*/  I2F.F64.U32 R8, R25 ;  /* 0x0000001900087312 */ /* 0x000ea60000201800 */
[----:B------:R-:W-:Y:S02]  /*0110*/  IMAD.MOV.U32 R14, RZ, RZ, 0x652b82fe ;  /* 0x652b82feff0e7424 */ /* 0x000fe400078e00ff */
[----:B------:R-:W5:Y:S01]  /*0120*/  @!P0 LDG.E.64 R6, desc[UR8][R6.64] ;  /* 0x0000000806068981 */ /* 0x000f62000c1e1b00 */
[----:B------:R-:W-:Y:S01]  /*0130*/  IMAD.MOV.U32 R15, RZ, RZ, 0x3ff71547 ;  /* 0x3ff71547ff0f7424 */ /* 0x000fe200078e00ff */
[----:B------:R-:W-:Y:S01]  /*0140*/  UMOV UR4, 0xfefa39ef ;  /* 0xfefa39ef00047882 */ /* 0x000fe20000000000 */
[----:B------:R-:W-:Y:S01]  /*0150*/  UMOV UR5, 0x3fe62e42 ;  /* 0x3fe62e4200057882 */ /* 0x000fe20000000000 */
[----:B------:R-:W-:Y:S01]  /*0160*/  @!P0 IMAD.WIDE.U32 R10, R11, 0x8, R2 ;  /* 0x000000080b0a8825 */ /* 0x000fe200078e0002 */
[----:B------:R-:W-:Y:S01]  /*0170*/  UMOV UR6, 0x69ce2bdf ;  /* 0x69ce2bdf00067882 */ /* 0x000fe20000000000 */
[----:B------:R-:W-:-:S03]  /*0180*/  UMOV UR7, 0x3e5ade15 ;  /* 0x3e5ade1500077882 */ /* 0x000fc60000000000 */
[----:B------:R0:W5:Y:S01]  /*0190*/  @!P0 LDG.E.64 R4, desc[UR8][R10.64] ;  /* 0x000000080a048981 */ /* 0x000162000c1e1b00 */
[----:B------:R-:W-:Y:S01]  /*01a0*/  UMOV UR12, 0x62401315 ;  /* 0x62401315000c7882 */ /* 0x000fe20000000000 */
        /* <DEDUP_REMOVED lines=15> */
[----:B------:R-:W-:Y:S01]  /*02a0*/  BSSY.RECONVERGENT B0, `(.L_x_0) ;  /* 0x000002f000007945 */ /* 0x000fe20003800200 */
[----:B------:R-:W-:-:S02]  /*02b0*/  IMAD.MOV.U32 R16, RZ, RZ, 0x652b82fe ;  /* 0x652b82feff107424 */ /* 0x000fc400078e00ff */
[----:B------:R-:W-:Y:S01]  /*02c0*/  IMAD.MOV.U32 R17, RZ, RZ, 0x3ff71547 ;  /* 0x3ff71547ff117424 */ /* 0x000fe200078e00ff */
[----:B--2---:R-:W-:Y:S02]  /*02d0*/  DFMA R8, R20, R8, -1 ;  /* 0xbff000001408742b */ /* 0x004fe40000000008 */
[----:B---3--:R-:W-:-:S08]  /*02e0*/  DMUL R26, R26, -R26 ;  /* 0x8000001a1a1a7228 */ /* 0x008fd00000000000 */
[----:B------:R-:W-:-:S08]  /*02f0*/  DMUL R18, R8, R26 ;  /* 0x0000001a08127228 */ /* 0x000fd00000000000 */
[----:B------:R-:W-:-:S08]  /*0300*/  DMUL R18, R8, R18 ;  /* 0x0000001208127228 */ /* 0x000fd00000000000 */
[----:B------:R-:W-:-:S08]  /*0310*/  DFMA R14, R18, R14, 6.75539944105574400000e+15 ;  /* 0x43380000120e742b */ /* 0x000fd0000000000e */
[----:B------:R-:W-:-:S08]  /*0320*/  DADD R22, R14, -6.75539944105574400000e+15 ;  /* 0xc33800000e167429 */ /* 0x000fd00000000000 */
[----:B------:R-:W-:Y:S01]  /*0330*/  DFMA R8, R22, -UR4, R18 ;  /* 0x8000000416087c2b */ /* 0x000fe20008000012 */
[----:B------:R-:W-:Y:S01]  /*0340*/  UMOV UR4, 0x3b39803f ;  /* 0x3b39803f00047882 */ /* 0x000fe20000000000 */
[----:B------:R-:W-:-:S06]  /*0350*/  UMOV UR5, 0x3c7abc9e ;  /* 0x3c7abc9e00057882 */ /* 0x000fcc0000000000 */
[----:B------:R-:W-:Y:S01]  /*0360*/  DFMA R22, R22, -UR4, R8 ;  /* 0x8000000416167c2b */ /* 0x000fe20008000008 */
[----:B------:R-:W-:Y:S02]  /*0370*/  IMAD.MOV.U32 R8, RZ, RZ, -0x35dec16 ;  /* 0xfca213eaff087424 */ /* 0x000fe400078e00ff */
[----:B------:R-:W-:-:S06]  /*0380*/  IMAD.MOV.U32 R9, RZ, RZ, 0x3e928af3 ;  /* 0x3e928af3ff097424 */ /* 0x000fcc00078e00ff */
[----:B0-----:R-:W-:-:S08]  /*0390*/  DFMA R10, R22, UR6, R8 ;  /* 0x00000006160a7c2b */ /* 0x001fd00008000008 */
[----:B------:R-:W-:-:S08]  /*03a0*/  DFMA R10, R22, R10, UR12 ;  /* 0x0000000c160a7e2b */ /* 0x000fd0000800000a */
[----:B------:R-:W-:-:S08]  /*03b0*/  DFMA R10, R22, R10, UR14 ;  /* 0x0000000e160a7e2b */ /* 0x000fd0000800000a */
[----:B------:R-:W-:-:S08]  /*03c0*/  DFMA R10, R22, R10, UR16 ;  /* 0x00000010160a7e2b */ /* 0x000fd0000800000a */
[----:B------:R-:W-:-:S08]  /*03d0*/  DFMA R10, R22, R10, UR18 ;  /* 0x00000012160a7e2b */ /* 0x000fd0000800000a */
[----:B------:R-:W-:-:S08]  /*03e0*/  DFMA R10, R22, R10, UR20 ;  /* 0x00000014160a7e2b */ /* 0x000fd0000800000a */
[C---:B------:R-:W-:Y:S02]  /*03f0*/  DFMA R12, R22.reuse, R10, UR22 ;  /* 0x00000016160c7e2b */ /* 0x040fe4000800000a */
[----:B------:R-:W0:Y:S06]  /*0400*/  I2F.F64.U32 R10, UR10 ;  /* 0x0000000a000a7d12 */ /* 0x000e2c0008201800 */
[----:B------:R-:W-:-:S08]  /*0410*/  DFMA R12, R22, R12, UR24 ;  /* 0x00000018160c7e2b */ /* 0x000fd0000800000c */
[----:B------:R-:W-:Y:S02]  /*0420*/  DFMA R12, R22, R12, UR26 ;  /* 0x0000001a160c7e2b */ /* 0x000fe4000800000c */
[----:B0-----:R-:W-:Y:S01]  /*0430*/  DFMA R20, R10, R20, -2 ;  /* 0xc00000000a14742b */ /* 0x001fe20000000014 */
[----:B------:R-:W-:-:S05]  /*0440*/  FSETP.GEU.AND P1, PT, |R19|, 4.1917929649353027344, PT ;  /* 0x4086232b1300780b */ /* 0x000fca0003f2e200 */
[----:B------:R-:W-:Y:S02]  /*0450*/  DFMA R12, R22, R12, 1 ;  /* 0x3ff00000160c742b */ /* 0x000fe4000000000c */
[----:B------:R-:W-:-:S06]  /*0460*/  DADD R10, R20, -1 ;  /* 0xbff00000140a7429 */ /* 0x000fcc0000000000 */
[----:B------:R-:W-:Y:S02]  /*0470*/  DFMA R22, R22, R12, 1 ;  /* 0x3ff000001616742b */ /* 0x000fe4000000000c */
[----:B------:R-:W-:-:S08]  /*0480*/  DMUL R12, R26, R10 ;  /* 0x0000000a1a0c7228 */ /* 0x000fd00000000000 */
[----:B------:R-:W-:Y:S01]  /*0490*/  DMUL R10, R10, R12 ;  /* 0x0000000c0a0a7228 */ /* 0x000fe20000000000 */
[----:B------:R-:W-:Y:S02]  /*04a0*/  IMAD R13, R14, 0x100000, R23 ;  /* 0x001000000e0d7824 */ /* 0x000fe400078e0217 */
[----:B------:R-:W-:Y:S01]  /*04b0*/  IMAD.MOV.U32 R12, RZ, RZ, R22 ;  /* 0x000000ffff0c7224 */ /* 0x000fe200078e0016 */
[----:B------:R-:W-:Y:S07]  /*04c0*/  @!P1 BRA `(.L_x_1) ;  /* 0x0000000000309947 */ /* 0x000fee0003800000 */
[----:B------:R-:W-:Y:S01]  /*04d0*/  FSETP.GEU.AND P2, PT, |R19|, 4.2275390625, PT ;  /* 0x408748001300780b */ /* 0x000fe20003f4e200 */
[C---:B------:R-:W-:Y:S02]  /*04e0*/  DSETP.GEU.AND P1, PT, R18.reuse, RZ, PT ;  /* 0x000000ff1200722a */ /* 0x040fe40003f2e000 */
[----:B------:R-:W-:-:S10]  /*04f0*/  DADD R18, R18, +INF ;  /* 0x7ff0000012127429 */ /* 0x000fd40000000000 */
[----:B------:R-:W-:Y:S02]  /*0500*/  @!P2 LEA.HI R12, R14, R14, RZ, 0x1 ;  /* 0x0000000e0e0ca211 */ /* 0x000fe400078f08ff */
[----:B------:R-:W-:Y:S02]  /*0510*/  FSEL R13, R19, RZ, P1 ;  /* 0x000000ff130d7208 */ /* 0x000fe40000800000 */
[----:B------:R-:W-:Y:S02]  /*0520*/  @!P2 SHF.R.S32.HI R15, RZ, 0x1, R12 ;  /* 0x00000001ff0fa819 */ /* 0x000fe4000001140c */
[----:B------:R-:W-:-:S03]  /*0530*/  FSEL R12, R18, RZ, P1 ;  /* 0x000000ff120c7208 */ /* 0x000fc60000800000 */
[----:B------:R-:W-:Y:S02]  /*0540*/  @!P2 IMAD.IADD R14, R14, 0x1, -R15 ;  /* 0x000000010e0ea824 */ /* 0x000fe400078e0a0f */
[----:B------:R-:W-:-:S03]  /*0550*/  @!P2 IMAD R23, R15, 0x100000, R23 ;  /* 0x001000000f17a824 */ /* 0x000fc600078e0217 */
[----:B------:R-:W-:Y:S01]  /*0560*/  @!P2 LEA R15, R14, 0x3ff00000, 0x14 ;  /* 0x3ff000000e0fa811 */ /* 0x000fe200078ea0ff */
[----:B------:R-:W-:-:S06]  /*0570*/  @!P2 IMAD.MOV.U32 R14, RZ, RZ, RZ ;  /* 0x000000ffff0ea224 */ /* 0x000fcc00078e00ff */
[----:B------:R-:W-:-:S11]  /*0580*/  @!P2 DMUL R12, R22, R14 ;  /* 0x0000000e160ca228 */ /* 0x000fd60000000000 */
.L_x_1:
[----:B------:R-:W-:Y:S05]  /*0590*/  BSYNC.RECONVERGENT B0 ;  /* 0x0000000000007941 */ /* 0x000fea0003800200 */
.L_x_0:
[----:B------:R-:W-:Y:S01]  /*05a0*/  DFMA R14, R10, R16, 6.75539944105574400000e+15 ;  /* 0x433800000a0e742b */ /* 0x000fe20000000010 */
[----:B------:R-:W-:Y:S01]  /*05b0*/  UMOV UR28, 0xfefa39ef ;  /* 0xfefa39ef001c7882 */ /* 0x000fe20000000000 */
[----:B------:R-:W-:Y:S01]  /*05c0*/  UMOV UR29, 0x3fe62e42 ;  /* 0x3fe62e42001d7882 */ /* 0x000fe20000000000 */
[----:B------:R-:W-:Y:S01]  /*05d0*/  DADD R20, R20, 1 ;  /* 0x3ff0000014147429 */ /* 0x000fe20000000000 */
[----:B------:R-:W-:-:S04]  /*05e0*/  FSETP.GEU.AND P1, PT, |R11|, 4.1917929649353027344, PT ;  /* 0x4086232b0b00780b */ /* 0x000fc80003f2e200 */
[----:B------:R-:W-:-:S03]  /*05f0*/  DADD R18, R14, -6.75539944105574400000e+15 ;  /* 0xc33800000e127429 */ /* 0x000fc60000000000 */
[----:B------:R-:W-:-:S05]  /*0600*/  DMUL R26, R26, R20 ;  /* 0x000000141a1a7228 */ /* 0x000fca0000000000 */
[----:B------:R-:W-:-:S03]  /*0610*/  DFMA R22, R18, -UR28, R10 ;  /* 0x8000001c12167c2b */ /* 0x000fc6000800000a */
[----:B------:R-:W-:-:S05]  /*0620*/  DMUL R26, R20, R26 ;  /* 0x0000001a141a7228 */ /* 0x000fca0000000000 */
[----:B------:R-:W-:-:S08]  /*0630*/  DFMA R18, R18, -UR4, R22 ;  /* 0x8000000412127c2b */ /* 0x000fd00008000016 */
[----:B------:R-:W-:-:S08]  /*0640*/  DFMA R22, R18, UR6, R8 ;  /* 0x0000000612167c2b */ /* 0x000fd00008000008 */
[----:B------:R-:W-:-:S08]  /*0650*/  DFMA R22, R18, R22, UR12 ;  /* 0x0000000c12167e2b */ /* 0x000fd00008000016 */
[----:B------:R-:W-:-:S08]  /*0660*/  DFMA R22, R18, R22, UR14 ;  /* 0x0000000e12167e2b */ /* 0x000fd00008000016 */
[----:B------:R-:W-:-:S08]  /*0670*/  DFMA R22, R18, R22, UR16 ;  /* 0x0000001012167e2b */ /* 0x000fd00008000016 */
[----:B------:R-:W-:-:S08]  /*0680*/  DFMA R22, R18, R22, UR18 ;  /* 0x0000001212167e2b */ /* 0x000fd00008000016 */
[----:B------:R-:W-:-:S08]  /*0690*/  DFMA R22, R18, R22, UR20 ;  /* 0x0000001412167e2b */ /* 0x000fd00008000016 */
[----:B------:R-:W-:-:S08]  /*06a0*/  DFMA R22, R18, R22, UR22 ;  /* 0x0000001612167e2b */ /* 0x000fd00008000016 */
[----:B------:R-:W-:-:S08]  /*06b0*/  DFMA R22, R18, R22, UR24 ;  /* 0x0000001812167e2b */ /* 0x000fd00008000016 */
[----:B------:R-:W-:-:S08]  /*06c0*/  DFMA R22, R18, R22, UR26 ;  /* 0x0000001a12167e2b */ /* 0x000fd00008000016 */
[----:B------:R-:W-:-:S08]  /*06d0*/  DFMA R20, R18, R22, 1 ;  /* 0x3ff000001214742b */ /* 0x000fd00000000016 */
[----:B------:R-:W-:Y:S02]  /*06e0*/  DFMA R20, R18, R20, 1 ;  /* 0x3ff000001214742b */ /* 0x000fe40000000014 */
[----:B------:R-:W-:-:S08]  /*06f0*/  DFMA R18, R26, R16, 6.75539944105574400000e+15 ;  /* 0x433800001a12742b */ /* 0x000fd00000000010 */
[----:B------:R-:W-:Y:S01]  /*0700*/  DADD R22, R18, -6.75539944105574400000e+15 ;  /* 0xc338000012167429 */ /* 0x000fe20000000000 */
[----:B------:R-:W-:Y:S02]  /*0710*/  IMAD R17, R14, 0x100000, R21 ;  /* 0x001000000e117824 */ /* 0x000fe400078e0215 */
[----:B------:R-:W-:Y:S01]  /*0720*/  IMAD.MOV.U32 R16, RZ, RZ, R20 ;  /* 0x000000ffff107224 */ /* 0x000fe200078e0014 */
[----:B------:R-:W-:Y:S07]  /*0730*/  @!P1 BRA `(.L_x_2) ;  /* 0x0000000000349947 */ /* 0x000fee0003800000 */
[----:B------:R-:W-:Y:S01]  /*0740*/  FSETP.GEU.AND P2, PT, |R11|, 4.2275390625, PT ;  /* 0x408748000b00780b */ /* 0x000fe20003f4e200 */
[C---:B------:R-:W-:Y:S02]  /*0750*/  DADD R16, R10.reuse, +INF ;  /* 0x7ff000000a107429 */ /* 0x040fe40000000000 */
[----:B------:R-:W-:-:S08]  /*0760*/  DSETP.GEU.AND P1, PT, R10, RZ, PT ;  /* 0x000000ff0a00722a */ /* 0x000fd00003f2e000 */
[----:B------:R-:W-:Y:S02]  /*0770*/  FSEL R16, R16, RZ, P1 ;  /* 0x000000ff10107208 */ /* 0x000fe40000800000 */
[----:B------:R-:W-:Y:S01]  /*0780*/  FSEL R17, R17, RZ, P1 ;  /* 0x000000ff11117208 */ /* 0x000fe20000800000 */
[----:B------:R-:W-:Y:S06]  /*0790*/  @P2 BRA `(.L_x_2) ;  /* 0x00000000001c2947 */ /* 0x000fec0003800000 */
[----:B------:R-:W-:Y:S01]  /*07a0*/  LEA.HI R10, R14, R14, RZ, 0x1 ;  /* 0x0000000e0e0a7211 */ /* 0x000fe200078f08ff */
[----:B------:R-:W-:-:S03]  /*07b0*/  IMAD.MOV.U32 R16, RZ, RZ, RZ ;  /* 0x000000ffff107224 */ /* 0x000fc600078e00ff */
[----:B------:R-:W-:-:S05]  /*07c0*/  SHF.R.S32.HI R11, RZ, 0x1, R10 ;  /* 0x00000001ff0b7819 */ /* 0x000fca000001140a */
[----:B------:R-:W-:Y:S02]  /*07d0*/  IMAD.IADD R14, R14, 0x1, -R11 ;  /* 0x000000010e0e7824 */ /* 0x000fe400078e0a0b */
[----:B------:R-:W-:-:S03]  /*07e0*/  IMAD R21, R11, 0x100000, R21 ;  /* 0x001000000b157824 */ /* 0x000fc600078e0215 */
[----:B------:R-:W-:-:S06]  /*07f0*/  LEA R17, R14, 0x3ff00000, 0x14 ;  /* 0x3ff000000e117811 */ /* 0x000fcc00078ea0ff */
[----:B------:R-:W-:-:S11]  /*0800*/  DMUL R16, R20, R16 ;  /* 0x0000001014107228 */ /* 0x000fd60000000000 */
.L_x_2:
[----:B------:R-:W-:Y:S01]  /*0810*/  UMOV UR28, 0xfefa39ef ;  /* 0xfefa39ef001c7882 */ /* 0x000fe20000000000 */
[----:B------:R-:W-:Y:S01]  /*0820*/  UMOV UR29, 0x3fe62e42 ;  /* 0x3fe62e42001d7882 */ /* 0x000fe20000000000 */
[----:B------:R-:W-:Y:S01]  /*0830*/  FSETP.GEU.AND P1, PT, |R27|, 4.1917929649353027344, PT ;  /* 0x4086232b1b00780b */ /* 0x000fe20003f2e200 */
[----:B------:R-:W-:-:S08]  /*0840*/  DFMA R10, R22, -UR28, R26 ;  /* 0x8000001c160a7c2b */ /* 0x000fd0000800001a */
        /* <DEDUP_REMOVED lines=11> */
[----:B------:R-:W-:-:S10]  /*0900*/  DFMA R22, R22, R8, 1 ;  /* 0x3ff000001616742b */ /* 0x000fd40000000008 */
[----:B------:R-:W-:Y:S02]  /*0910*/  IMAD R9, R18, 0x100000, R23 ;  /* 0x0010000012097824 */ /* 0x000fe400078e0217 */
[----:B------:R-:W-:Y:S01]  /*0920*/  IMAD.MOV.U32 R8, RZ, RZ, R22 ;  /* 0x000000ffff087224 */ /* 0x000fe200078e0016 */
[----:B------:R-:W-:Y:S06]  /*0930*/  @!P1 BRA `(.L_x_3) ;  /* 0x0000000000349947 */ /* 0x000fec0003800000 */
[----:B------:R-:W-:Y:S01]  /*0940*/  FSETP.GEU.AND P2, PT, |R27|, 4.2275390625, PT ;  /* 0x408748001b00780b */ /* 0x000fe20003f4e200 */
[C---:B------:R-:W-:Y:S02]  /*0950*/  DADD R8, R26.reuse, +INF ;  /* 0x7ff000001a087429 */ /* 0x040fe40000000000 */
[----:B------:R-:W-:-:S08]  /*0960*/  DSETP.GEU.AND P1, PT, R26, RZ, PT ;  /* 0x000000ff1a00722a */ /* 0x000fd00003f2e000 */
[----:B------:R-:W-:Y:S02]  /*0970*/  FSEL R8, R8, RZ, P1 ;  /* 0x000000ff08087208 */ /* 0x000fe40000800000 */
[----:B------:R-:W-:Y:S01]  /*0980*/  FSEL R9, R9, RZ, P1 ;  /* 0x000000ff09097208 */ /* 0x000fe20000800000 */
[----:B------:R-:W-:Y:S06]  /*0990*/  @P2 BRA `(.L_x_3) ;  /* 0x00000000001c2947 */ /* 0x000fec0003800000 */
[----:B------:R-:W-:-:S04]  /*09a0*/  LEA.HI R8, R18, R18, RZ, 0x1 ;  /* 0x0000001212087211 */ /* 0x000fc800078f08ff */
[----:B------:R-:W-:-:S05]  /*09b0*/  SHF.R.S32.HI R9, RZ, 0x1, R8 ;  /* 0x00000001ff097819 */ /* 0x000fca0000011408 */
[----:B------:R-:W-:Y:S02]  /*09c0*/  IMAD.IADD R8, R18, 0x1, -R9 ;  /* 0x0000000112087824 */ /* 0x000fe400078e0a09 */
[----:B------:R-:W-:-:S03]  /*09d0*/  IMAD R23, R9, 0x100000, R23 ;  /* 0x0010000009177824 */ /* 0x000fc600078e0217 */
[----:B------:R-:W-:Y:S01]  /*09e0*/  LEA R9, R8, 0x3ff00000, 0x14 ;  /* 0x3ff0000008097811 */ /* 0x000fe200078ea0ff */
[----:B------:R-:W-:-:S06]  /*09f0*/  IMAD.MOV.U32 R8, RZ, RZ, RZ ;  /* 0x000000ffff087224 */ /* 0x000fcc00078e00ff */
[----:B------:R-:W-:-:S11]  /*0a00*/  DMUL R8, R22, R8 ;  /* 0x0000000816087228 */ /* 0x000fd60000000000 */
.L_x_3:
[----:B------:R-:W0:Y:S01]  /*0a10*/  S2UR UR6, SR_CgaCtaId ;  /* 0x00000000000679c3 */ /* 0x000e220000008800 */
[----:B------:R-:W-:Y:S01]  /*0a20*/  UMOV UR4, 0x400 ;  /* 0x0000040000047882 */ /* 0x000fe20000000000 */
[----:B------:R-:W-:Y:S01]  /*0a30*/  IMAD R19, R25, R0, UR10 ;  /* 0x0000000a19137e24 */ /* 0x000fe2000f8e0200 */
[----:B------:R-:W-:Y:S02]  /*0a40*/  UIADD3 UR5, UPT, UPT, UR4, 0x800, URZ ;  /* 0x0000080004057890 */ /* 0x000fe4000fffe0ff */
[----:B0-----:R-:W-:Y:S02]  /*0a50*/  ULEA UR7, UR6, UR4, 0x18 ;  /* 0x0000000406077291 */ /* 0x001fe4000f8ec0ff */
[----:B------:R-:W-:-:S04]  /*0a60*/  ULEA UR5, UR6, UR5, 0x18 ;  /* 0x0000000506057291 */ /* 0x000fc8000f8ec0ff */
[C---:B------:R-:W-:Y:S02]  /*0a70*/  LEA R11, R25.reuse, UR7, 0x3 ;  /* 0x00000007190b7c11 */ /* 0x040fe4000f8e18ff */
[----:B------:R-:W-:-:S03]  /*0a80*/  LEA R15, R25, UR5, 0x3 ;  /* 0x00000005190f7c11 */ /* 0x000fc6000f8e18ff */
[----:B-----5:R0:W-:Y:S04]  /*0a90*/  @!P0 STS.64 [R11], R4 ;  /* 0x000000040b008388 */ /* 0x0201e80000000a00 */
[----:B------:R0:W-:Y:S01]  /*0aa0*/  @!P0 STS.64 [R15], R6 ;  /* 0x000000060f008388 */ /* 0x0001e20000000a00 */
[----:B------:R-:W-:Y:S05]  /*0ab0*/  @!P0 BRA `(.L_x_4) ;  /* 0x00000000002c8947 */ /* 0x000fea0003800000 */
[----:B------:R-:W1:Y:S01]  /*0ac0*/  LDC.64 R2, c[0x0][0x380] ;  /* 0x0000e000ff027b82 */ /* 0x000e620000000a00 */
[----:B------:R-:W-:-:S13]  /*0ad0*/  ISETP.NE.AND P0, PT, RZ, UR10, PT ;  /* 0x0000000aff007c0c */ /* 0x000fda000bf05270 */
[CC--:B0-----:R-:W-:Y:S02]  /*0ae0*/  @P0 IMAD R4, R25.reuse, R0.reuse, UR10 ;  /* 0x0000000a19040e24 */ /* 0x0c1fe4000f8e0200 */
[----:B------:R-:W-:Y:S02]  /*0af0*/  @!P0 IMAD R5, R25, R0, 0x1 ;  /* 0x0000000119058424 */ /* 0x000fe400078e0200 */
[----:B------:R-:W-:Y:S02]  /*0b00*/  @P0 VIADD R7, R4, 0xffffffff ;  /* 0xffffffff04070836 */ /* 0x000fe40000000000 */
[----:B-1----:R-:W-:-:S04]  /*0b10*/  @!P0 IMAD.WIDE.U32 R4, R5, 0x8, R2 ;  /* 0x0000000805048825 */ /* 0x002fc800078e0002 */
[----:B------:R-:W-:Y:S02]  /*0b20*/  @P0 IMAD.WIDE.U32 R6, R7, 0x8, R2 ;  /* 0x0000000807060825 */ /* 0x000fe400078e0002 */
[----:B------:R-:W2:Y:S04]  /*0b30*/  @!P0 LDG.E.64 R4, desc[UR8][R4.64] ;  /* 0x0000000804048981 */ /* 0x000ea8000c1e1b00 */
[----:B------:R-:W3:Y:S04]  /*0b40*/  @P0 LDG.E.64 R6, desc[UR8][R6.64] ;  /* 0x0000000806060981 */ /* 0x000ee8000c1e1b00 */
[----:B--2---:R1:W-:Y:S04]  /*0b50*/  @!P0 STS.64 [R15], R4 ;  /* 0x000000040f008388 */ /* 0x0043e80000000a00 */
[----:B---3--:R1:W-:Y:S02]  /*0b60*/  @P0 STS.64 [R11], R6 ;  /* 0x000000060b000388 */ /* 0x0083e40000000a00 */
.L_x_4:
[----:B------:R-:W-:-:S05]  /*0b70*/  IMAD.WIDE.U32 R2, R19, 0x8, R2 ;  /* 0x0000000813027825 */ /* 0x000fca00078e0002 */
[----:B------:R-:W2:Y:S01]  /*0b80*/  LDG.E.64 R20, desc[UR8][R2.64] ;  /* 0x0000000802147981 */ /* 0x000ea2000c1e1b00 */
[----:B01----:R-:W0:Y:S01]  /*0b90*/  LDC.64 R6, c[0x0][0x398] ;  /* 0x0000e600ff067b82 */ /* 0x003e220000000a00 */
[----:B------:R-:W-:Y:S01]  /*0ba0*/  UIADD3 UR4, UPT, UPT, UR4, 0x1000, URZ ;  /* 0x0000100004047890 */ /* 0x000fe2000fffe0ff */
[----:B------:R-:W-:-:S03]  /*0bb0*/  VIADD R4, R25, UR10 ;  /* 0x0000000a19047c36 */ /* 0x000fc60008000000 */
[----:B------:R-:W-:Y:S02]  /*0bc0*/  ULEA UR4, UR6, UR4, 0x18 ;  /* 0x0000000406047291 */ /* 0x000fe4000f8ec0ff */
[----:B------:R-:W-:-:S04]  /*0bd0*/  LOP3.LUT R4, R4, 0x1, RZ, 0xc0, !PT ;  /* 0x0000000104047812 */ /* 0x000fc800078ec0ff */
[----:B------:R-:W-:Y:S02]  /*0be0*/  ISETP.NE.U32.AND P0, PT, R4, 0x1, PT ;  /* 0x000000010400780c */ /* 0x000fe40003f05070 */
[----:B------:R-:W-:Y:S01]  /*0bf0*/  LEA R4, R25, UR4, 0x3 ;  /* 0x0000000419047c11 */ /* 0x000fe2000f8e18ff */
[----:B0-----:R-:W5:Y:S04]  /*0c00*/  LDG.E.64 R6, desc[UR8][R6.64] ;  /* 0x0000000806067981 */ /* 0x001f68000c1e1b00 */
[----:B--2---:R0:W-:Y:S01]  /*0c10*/  STS.64 [R4], R20 ;  /* 0x0000001404007388 */ /* 0x0041e20000000a00 */
[----:B------:R-:W-:Y:S06]  /*0c20*/  BAR.SYNC.DEFER_BLOCKING 0x0 ;  /* 0x0000000000007b1d */ /* 0x000fec0000010000 */
[----:B------:R-:W-:Y:S05]  /*0c30*/  @!P0 EXIT ;  /* 0x000000000000894d */ /* 0x000fea0003800000 */
[----:B------:R-:W1:Y:S01]  /*0c40*/  LDCU UR4, c[0x0][0x360] ;  /* 0x00006c00ff0477ac */ /* 0x000e620008000800 */
[----:B------:R-:W-:Y:S01]  /*0c50*/  ISETP.NE.AND P0, PT, R25, RZ, PT ;  /* 0x000000ff1900720c */ /* 0x000fe20003f05270 */
[----:B0-----:R-:W0:Y:S01]  /*0c60*/  LDC.64 R20, c[0x0][0x3a0] ;  /* 0x0000e800ff147b82 */ /* 0x001e220000000a00 */
[----:B------:R-:W-:Y:S01]  /*0c70*/  DADD R8, -R8, R16 ;  /* 0x0000000008087229 */ /* 0x000fe20000000110 */
[----:B------:R-:W-:Y:S01]  /*0c80*/  BSSY.RECONVERGENT B0, `(.L_x_5) ;  /* 0x0000042000007945 */ /* 0x000fe20003800200 */
[----:B------:R-:W-:Y:S01]  /*0c90*/  ISETP.NE.OR P0, PT, RZ, UR10, !P0 ;  /* 0x0000000aff007c0c */ /* 0x000fe2000c705670 */
[----:B-----5:R-:W-:-:S08]  /*0ca0*/  DMUL R6, R6, R12 ;  /* 0x0000000c06067228 */ /* 0x020fd00000000000 */
[----:B------:R-:W-:Y:S01]  /*0cb0*/  DMUL R6, R6, R8 ;  /* 0x0000000806067228 */ /* 0x000fe20000000000 */
[----:B-1----:R-:W-:-:S06]  /*0cc0*/  UIADD3 UR4, UPT, UPT, UR4, -0x1, URZ ;  /* 0xffffffff04047890 */ /* 0x002fcc000fffe0ff */
[----:B------:R-:W-:-:S13]  /*0cd0*/  ISETP.GE.U32.OR P0, PT, R25, UR4, P0 ;  /* 0x0000000419007c0c */ /* 0x000fda0008706470 */
[----:B------:R-:W-:Y:S05]  /*0ce0*/  @P0 BRA `(.L_x_6) ;  /* 0x00000000003c0947 */ /* 0x000fea0003800000 */
[----:B0-----:R-:W2:Y:S04]  /*0cf0*/  LDG.E.64 R20, desc[UR8][R20.64] ;  /* 0x0000000814147981 */ /* 0x001ea8000c1e1b00 */
[----:B------:R-:W0:Y:S04]  /*0d00*/  LDS.64 R10, [R4] ;  /* 0x00000000040a7984 */ /* 0x000e280000000a00 */
[----:B------:R-:W1:Y:S04]  /*0d10*/  LDS.64 R12, [R4+0x8] ;  /* 0x00000800040c7984 */ /* 0x000e680000000a00 */
[----:B------:R-:W-:Y:S04]  /*0d20*/  LDS.64 R22, [R4+-0x8] ;  /* 0xfffff80004167984 */ /* 0x000fe80000000a00 */
[----:B------:R-:W3:Y:S01]  /*0d30*/  LDS.64 R8, [R15] ;  /* 0x000000000f087984 */ /* 0x000ee20000000a00 */
[----:B0-----:R-:W-:-:S08]  /*0d40*/  DADD R16, R10, R10 ;  /* 0x000000000a107229 */ /* 0x001fd0000000000a */
[----:B-1----:R-:W-:Y:S02]  /*0d50*/  DADD R12, R12, -R16 ;  /* 0x000000000c0c7229 */ /* 0x002fe40000000810 */
[----:B---3--:R-:W-:-:S06]  /*0d60*/  DADD R8, R8, -R10 ;  /* 0x0000000008087229 */ /* 0x008fcc000000080a */
[----:B------:R-:W-:-:S08]  /*0d70*/  DADD R12, R12, R22 ;  /* 0x000000000c0c7229 */ /* 0x000fd00000000016 */
[----:B------:R-:W-:-:S08]  /*0d80*/  DMUL R12, R12, 0.25 ;  /* 0x3fd000000c0c7828 */ /* 0x000fd00000000000 */
[----:B------:R-:W-:Y:S02]  /*0d90*/  DFMA R8, R8, 0.25, R12 ;  /* 0x3fd000000808782b */ /* 0x000fe4000000000c */
[----:B--2---:R-:W-:-:S08]  /*0da0*/  DMUL R10, R20, R20 ;  /* 0x00000014140a7228 */ /* 0x004fd00000000000 */
[----:B------:R-:W-:-:S08]  /*0db0*/  DMUL R10, R10, 0.25 ;  /* 0x3fd000000a0a7828 */ /* 0x000fd00000000000 */
[----:B------:R-:W-:Y:S01]  /*0dc0*/  DFMA R8, -R6, R10, R8 ;  /* 0x0000000a0608722b */ /* 0x000fe20000000108 */
[----:B------:R-:W-:Y:S10]  /*0dd0*/  BRA `(.L_x_7) ;  /* 0x0000000000b07947 */ /* 0x000ff40003800000 */
.L_x_6:
[----:B------:R-:W1:Y:S01]  /*0de0*/  LDCU UR4, c[0x0][0x360] ;  /* 0x00006c00ff0477ac */ /* 0x000e620008000800 */
[----:B------:R-:W-:-:S05]  /*0df0*/  VIADD R0, R0, 0xffffffff ;  /* 0xffffffff00007836 */ /* 0x000fca0000000000 */
[----:B------:R-:W-:-:S04]  /*0e00*/  ISETP.NE.AND P0, PT, R0, UR10, PT ;  /* 0x0000000a00007c0c */ /* 0x000fc8000bf05270 */
[----:B------:R-:W-:Y:S01]  /*0e10*/  ISETP.EQ.OR P0, PT, R25, RZ, P0 ;  /* 0x000000ff1900720c */ /* 0x000fe20000702670 */
        /* <DEDUP_REMOVED lines=10> */
[----:B---3--:R-:W-:-:S06]  /*0ec0*/  DADD R8, -R12, R8 ;  /* 0x000000000c087229 */ /* 0x008fcc0000000108 */
[----:B------:R-:W-:-:S08]  /*0ed0*/  DADD R14, R14, R22 ;  /* 0x000000000e0e7229 */ /* 0x000fd00000000016 */
[----:B------:R-:W-:-:S08]  /*0ee0*/  DMUL R14, R14, 0.25 ;  /* 0x3fd000000e0e7828 */ /* 0x000fd00000000000 */
[----:B------:R-:W-:Y:S02]  /*0ef0*/  DFMA R8, R8, 0.25, R14 ;  /* 0x3fd000000808782b */ /* 0x000fe4000000000e */
[----:B--2---:R-:W-:-:S08]  /*0f00*/  DMUL R12, R20, R20 ;  /* 0x00000014140c7228 */ /* 0x004fd00000000000 */
[----:B------:R-:W-:-:S08]  /*0f10*/  DMUL R12, R12, 0.25 ;  /* 0x3fd000000c0c7828 */ /* 0x000fd00000000000 */
[----:B------:R-:W-:Y:S01]  /*0f20*/  DFMA R8, -R6, R12, R8 ;  /* 0x0000000c0608722b */ /* 0x000fe20000000108 */
[----:B------:R-:W-:Y:S10]  /*0f30*/  BRA `(.L_x_7) ;  /* 0x0000000000587947 */ /* 0x000ff40003800000 */
.L_x_8:
[----:B------:R-:W1:Y:S01]  /*0f40*/  LDCU UR4, c[0x0][0x360] ;  /* 0x00006c00ff0477ac */ /* 0x000e620008000800 */
[----:B------:R-:W-:Y:S01]  /*0f50*/  CS2R R8, SRZ ;  /* 0x0000000000087805 */ /* 0x000fe2000001ff00 */
[----:B-1----:R-:W-:-:S06]  /*0f60*/  UIADD3 UR4, UPT, UPT, UR4, -0x1, URZ ;  /* 0xffffffff04047890 */ /* 0x002fcc000fffe0ff */
[----:B------:R-:W-:-:S04]  /*0f70*/  ISETP.GE.U32.AND P0, PT, R25, UR4, PT ;  /* 0x0000000419007c0c */ /* 0x000fc8000bf06070 */
[----:B------:R-:W-:-:S13]  /*0f80*/  ISETP.EQ.OR P0, PT, R25, RZ, P0 ;  /* 0x000000ff1900720c */ /* 0x000fda0000702670 */
[----:B------:R-:W-:Y:S05]  /*0f90*/  @P0 BRA `(.L_x_7) ;  /* 0x0000000000400947 */ /* 0x000fea0003800000 */
[----:B0-----:R-:W2:Y:S04]  /*0fa0*/  LDG.E.64 R20, desc[UR8][R20.64] ;  /* 0x0000000814147981 */ /* 0x001ea8000c1e1b00 */
[----:B------:R-:W0:Y:S04]  /*0fb0*/  LDS.64 R12, [R4] ;  /* 0x00000000040c7984 */ /* 0x000e280000000a00 */
[----:B------:R-:W1:Y:S04]  /*0fc0*/  LDS.64 R16, [R4+0x8] ;  /* 0x0000080004107984 */ /* 0x000e680000000a00 */
[----:B------:R-:W3:Y:S04]  /*0fd0*/  LDS.64 R8, [R11] ;  /* 0x000000000b087984 */ /* 0x000ee80000000a00 */
[----:B------:R-:W4:Y:S04]  /*0fe0*/  LDS.64 R22, [R4+-0x8] ;  /* 0xfffff80004167984 */ /* 0x000f280000000a00 */
[----:B------:R-:W5:Y:S01]  /*0ff0*/  LDS.64 R14, [R15] ;  /* 0x000000000f0e7984 */ /* 0x000f620000000a00 */
[----:B0-----:R-:W-:-:S08]  /*1000*/  DADD R12, R12, R12 ;  /* 0x000000000c0c7229 */ /* 0x001fd0000000000c */
[----:B-1----:R-:W-:Y:S02]  /*1010*/  DADD R16, R16, -R12 ;  /* 0x0000000010107229 */ /* 0x002fe4000000080c */
[----:B---3--:R-:W-:-:S06]  /*1020*/  DADD R8, -R12, R8 ;  /* 0x000000000c087229 */ /* 0x008fcc0000000108 */
[----:B----4-:R-:W-:Y:S02]  /*1030*/  DADD R16, R16, R22 ;  /* 0x0000000010107229 */ /* 0x010fe40000000016 */
[----:B-----5:R-:W-:-:S06]  /*1040*/  DADD R8, R14, R8 ;  /* 0x000000000e087229 */ /* 0x020fcc0000000008 */
[----:B------:R-:W-:-:S08]  /*1050*/  DMUL R16, R16, 0.25 ;  /* 0x3fd0000010107828 */ /* 0x000fd00000000000 */
[----:B------:R-:W-:Y:S02]  /*1060*/  DFMA R8, R8, 0.25, R16 ;  /* 0x3fd000000808782b */ /* 0x000fe40000000010 */
[----:B--2---:R-:W-:-:S08]  /*1070*/  DMUL R12, R20, R20 ;  /* 0x00000014140c7228 */ /* 0x004fd00000000000 */
[----:B------:R-:W-:-:S08]  /*1080*/  DMUL R12, R12, 0.25 ;  /* 0x3fd000000c0c7828 */ /* 0x000fd00000000000 */
[----:B------:R-:W-:-:S11]  /*1090*/  DFMA R8, -R6, R12, R8 ;  /* 0x0000000c0608722b */ /* 0x000fd60000000108 */
.L_x_7:
[----:B------:R-:W-:Y:S05]  /*10a0*/  BSYNC.RECONVERGENT B0 ;  /* 0x0000000000007941 */ /* 0x000fea0003800200 */
.L_x_5:
[----:B------:R-:W1:Y:S08]  /*10b0*/  LDC.64 R4, c[0x0][0x388] ;  /* 0x0000e200ff047b82 */ /* 0x000e700000000a00 */
[----:B------:R-:W2:Y:S01]  /*10c0*/  LDC.64 R6, c[0x0][0x390] ;  /* 0x0000e400ff067b82 */ /* 0x000ea20000000a00 */
[----:B-1----:R-:W-:-:S07]  /*10d0*/  IMAD.WIDE.U32 R4, R19, 0x8, R4 ;  /* 0x0000000813047825 */ /* 0x002fce00078e0004 */
[----:B------:R-:W-:Y:S06]  /*10e0*/  BAR.SYNC.DEFER_BLOCKING 0x0 ;  /* 0x0000000000007b1d */ /* 0x000fec0000010000 */
[----:B------:R-:W-:Y:S04]  /*10f0*/  STG.E.64 desc[UR8][R4.64], R8 ;  /* 0x0000000804007986 */ /* 0x000fe8000c101b08 */
[----:B------:R-:W3:Y:S04]  /*1100*/  LDG.E.64 R10, desc[UR8][R2.64] ;  /* 0x00000008020a7981 */ /* 0x000ee8000c1e1b00 */
[----:B--2---:R-:W3:Y:S02]  /*1110*/  LDG.E.64 R6, desc[UR8][R6.64] ;  /* 0x0000000806067981 */ /* 0x004ee4000c1e1b00 */
[----:B---3--:R-:W-:-:S07]  /*1120*/  DFMA R10, R6, R8, R10 ;  /* 0x00000008060a722b */ /* 0x008fce000000000a */
[----:B------:R-:W-:Y:S01]  /*1130*/  STG.E.64 desc[UR8][R2.64], R10 ;  /* 0x0000000a02007986 */ /* 0x000fe2000c101b08 */
[----:B------:R-:W-:Y:S05]  /*1140*/  EXIT ;  /* 0x000000000000794d */ /* 0x000fea0003800000 */
.L_x_9:
[----:B------:R-:W-:-:S00]  /*1150*/  BRA `(.L_x_9) ;  /* 0xfffffffc00fc7947 */ /* 0x000fc0000383ffff */
[----:B------:R-:W-:-:S00]  /*1160*/  NOP ;  /* 0x0000000000007918 */ /* 0x000fc00000000000 */
        /* <DEDUP_REMOVED lines=9> */
.L_x_20:


//--------------------- .text._Z12SOR_update_rPdS_S_S_S_S_ --------------------------
	.section	.text._Z12SOR_update_rPdS_S_S_S_S_,"ax",@progbits
	.align	128
        .global         _Z12SOR_update_rPdS_S_S_S_S_
        .type           _Z12SOR_update_rPdS_S_S_S_S_,@function
        .size           _Z12SOR_update_rPdS_S_S_S_S_,(.L_x_21 - _Z12SOR_update_rPdS_S_S_S_S_)
        .other          _Z12SOR_update_rPdS_S_S_S_S_,@"STO_CUDA_ENTRY STV_DEFAULT"
_Z12SOR_update_rPdS_S_S_S_S_:
.text._Z12SOR_update_rPdS_S_S_S_S_:
        /* <DEDUP_REMOVED lines=89> */
.L_x_11:
[----:B------:R-:W-:Y:S05]  /*0590*/  BSYNC.RECONVERGENT B0 ;  /* 0x0000000000007941 */ /* 0x000fea0003800200 */
.L_x_10:
        /* <DEDUP_REMOVED lines=39> */
.L_x_12:
        /* <DEDUP_REMOVED lines=32> */
.L_x_13:
        /* <DEDUP_REMOVED lines=22> */
.L_x_14:
        /* <DEDUP_REMOVED lines=12> */
[----:B------:R-:W-:Y:S05]  /*0c30*/  @P0 EXIT ;  /* 0x000000000000094d */ /* 0x000fea0003800000 */
        /* <DEDUP_REMOVED lines=26> */
.L_x_16:
        /* <DEDUP_REMOVED lines=22> */
.L_x_18:
        /* <DEDUP_REMOVED lines=22> */
.L_x_17:
[----:B------:R-:W-:Y:S05]  /*10a0*/  BSYNC.RECONVERGENT B0 ;  /* 0x0000000000007941 */ /* 0x000fea0003800200 */
.L_x_15:
        /* <DEDUP_REMOVED lines=10> */
.L_x_19:
        /* <DEDUP_REMOVED lines=11> */
.L_x_21:


//--------------------- .nv.shared._Z12SOR_update_bPdS_S_S_S_S_ --------------------------
	.section	.nv.shared._Z12SOR_update_bPdS_S_S_S_S_,"aw",@nobits
	.sectionflags	@""
	.align	8
.nv.shared._Z12SOR_update_bPdS_S_S_S_S_:
	.zero		7168


//--------------------- .nv.shared.reserved.0     --------------------------
	.section	.nv.shared.reserved.0,"aw",@nobits
	.weak		__nv_reservedSMEM_offset_0_alias
	.size		__nv_reservedSMEM_offset_0_alias, 0, 64
	.other		__nv_reservedSMEM_offset_0_alias,@"STO_CUDA_RESERVED_SHARED STV_DEFAULT"
__nv_reservedSMEM_offset_0_alias:
	.zero		0
	.zero		64


//--------------------- .nv.shared._Z12SOR_update_rPdS_S_S_S_S_ --------------------------
	.section	.nv.shared._Z12SOR_update_rPdS_S_S_S_S_,"aw",@nobits
	.sectionflags	@""
	.align	8
.nv.shared._Z12SOR_update_rPdS_S_S_S_S_:
	.zero		7168


//--------------------- .nv.constant0._Z12SOR_update_bPdS_S_S_S_S_ --------------------------
	.section	.nv.constant0._Z12SOR_update_bPdS_S_S_S_S_,"a",@progbits
	.sectionflags	@""
	.align	4
.nv.constant0._Z12SOR_update_bPdS_S_S_S_S_:
	.zero		944


//--------------------- .nv.constant0._Z12SOR_update_rPdS_S_S_S_S_ --------------------------
	.section	.nv.constant0._Z12SOR_update_rPdS_S_S_S_S_,"a",@progbits
	.sectionflags	@""
	.align	4
.nv.constant0._Z12SOR_update_rPdS_S_S_S_S_:
	.zero		944


//--------------------- SYMBOLS --------------------------

	.type		.nv.reservedSmem.offset0,@object
	.size		.nv.reservedSmem.offset0,0x4
	.type		.nv.reservedSmem.cap,@object
	.size		.nv.reservedSmem.cap,0x4
